	.target	sm_90a

	.elftype	@"ET_EXEC"


//--------------------- .note.nv.tkinfo           --------------------------
	.section	.note.nv.tkinfo,"",@"SHT_NOTE"
	.sectionflags	@"SHF_NOTE_NV_TKINFO"
	.tkinfo
        /*0018*/ 	.word	0x00000002
        /*0030*/ 	.string	""
        /*0030*/ 	.string	"ptxas"
        /*0030*/ 	.string	"Cuda compilation tools, release 13.0, V13.0.88"
        /*0030*/ 	.string	"Build cuda_13.0.r13.0/compiler.36424714_0"
        /*0030*/ 	.string	"-arch sm_90a -m 64 "



//--------------------- .note.nv.cuinfo           --------------------------
	.section	.note.nv.cuinfo,"",@"SHT_NOTE"
	.sectionflags	@"SHF_NOTE_NV_CUINFO"
        /*0018*/ 	.short	0x0002
        /*001a*/ 	.short	0x005a
        /*001c*/ 	.short	0x0082
	.zero		2


//--------------------- .nv.info                  --------------------------
	.section	.nv.info,"",@"SHT_CUDA_INFO"
	.align	4


	//----- nvinfo : EIATTR_REGCOUNT
	.align		4
        /*0000*/ 	.byte	0x04, 0x2f
        /*0002*/ 	.short	(.L_15 - .L_14)
	.align		4
.L_14:
        /*0004*/ 	.word	index@(_ZN7cutlass13device_kernelINS_4gemm6kernel13GemmUniversalIN4cute5tupleIJiiiiEEENS1_10collective13CollectiveMmaINS1_34MainloopSm90TmaGmmaWarpSpecializedILi4ENS5_IJNS4_1CILi1EEENSA_ILi2EEESB_EEENS1_35KernelTmaWarpSpecializedCooperativeEEENS5_IJNSA_ILi256EEENSA_ILi128EEESH_EEENS_10tfloat32_tENS5_IJlSB_lEEESJ_SK_NS4_8TiledMMAINS4_8MMA_AtomIJNS4_4SM904GMMA30MMA_64x128x8_F32TF32TF32_SS_TNILNSO_7ScaleInE1ELSQ_1EEEEEENS4_6LayoutINS5_IJSC_SB_SB_EEENS5_IJSB_NSA_ILi0EEESV_EEEEENS5_IJNS4_10UnderscoreESY_SY_EEEEENS4_23SM90_TMA_LOAD_MULTICASTENS4_14ComposedLayoutINS4_7SwizzleILi3ELi4ELi3EEENS4_18smem_ptr_flag_bitsILi32EEENST_INS5_IJNSA_ILi8EEENSA_ILi32EEEEEENS5_IJS18_SB_EEEEEEEvNS4_8identityENS4_13SM90_TMA_LOADES1C_vS1D_EENS_8epilogue10collective6detail29Sm90TmaWarpSpecializedAdapterINS1H_15DefaultEpilogueISJ_SK_SK_NS1G_6thread17LinearCombinationISJ_Li1EffLNS1L_9ScaleType4KindE0ELNS_15FloatRoundStyleE2ESJ_EENS1_15EpilogueDefaultEEEEEvvEEEEvNT_6ParamsE)
        /*0008*/ 	.word	0x000000a8


	//----- nvinfo : EIATTR_FRAME_SIZE
	.align		4
.L_15:
        /*000c*/ 	.byte	0x04, 0x11
        /*000e*/ 	.short	(.L_17 - .L_16)
	.align		4
.L_16:
        /*0010*/ 	.word	index@(_ZN7cutlass13device_kernelINS_4gemm6kernel13GemmUniversalIN4cute5tupleIJiiiiEEENS1_10collective13CollectiveMmaINS1_34MainloopSm90TmaGmmaWarpSpecializedILi4ENS5_IJNS4_1CILi1EEENSA_ILi2EEESB_EEENS1_35KernelTmaWarpSpecializedCooperativeEEENS5_IJNSA_ILi256EEENSA_ILi128EEESH_EEENS_10tfloat32_tENS5_IJlSB_lEEESJ_SK_NS4_8TiledMMAINS4_8MMA_AtomIJNS4_4SM904GMMA30MMA_64x128x8_F32TF32TF32_SS_TNILNSO_7ScaleInE1ELSQ_1EEEEEENS4_6LayoutINS5_IJSC_SB_SB_EEENS5_IJSB_NSA_ILi0EEESV_EEEEENS5_IJNS4_10UnderscoreESY_SY_EEEEENS4_23SM90_TMA_LOAD_MULTICASTENS4_14ComposedLayoutINS4_7SwizzleILi3ELi4ELi3EEENS4_18smem_ptr_flag_bitsILi32EEENST_INS5_IJNSA_ILi8EEENSA_ILi32EEEEEENS5_IJS18_SB_EEEEEEEvNS4_8identityENS4_13SM90_TMA_LOADES1C_vS1D_EENS_8epilogue10collective6detail29Sm90TmaWarpSpecializedAdapterINS1H_15DefaultEpilogueISJ_SK_SK_NS1G_6thread17LinearCombinationISJ_Li1EffLNS1L_9ScaleType4KindE0ELNS_15FloatRoundStyleE2ESJ_EENS1_15EpilogueDefaultEEEEEvvEEEEvNT_6ParamsE)
        /*0014*/ 	.word	0x00000000


	//----- nvinfo : EIATTR_MIN_STACK_SIZE
	.align		4
.L_17:
        /*0018*/ 	.byte	0x04, 0x12
        /*001a*/ 	.short	(.L_19 - .L_18)
	.align		4
.L_18:
        /*001c*/ 	.word	index@(_ZN7cutlass13device_kernelINS_4gemm6kernel13GemmUniversalIN4cute5tupleIJiiiiEEENS1_10collective13CollectiveMmaINS1_34MainloopSm90TmaGmmaWarpSpecializedILi4ENS5_IJNS4_1CILi1EEENSA_ILi2EEESB_EEENS1_35KernelTmaWarpSpecializedCooperativeEEENS5_IJNSA_ILi256EEENSA_ILi128EEESH_EEENS_10tfloat32_tENS5_IJlSB_lEEESJ_SK_NS4_8TiledMMAINS4_8MMA_AtomIJNS4_4SM904GMMA30MMA_64x128x8_F32TF32TF32_SS_TNILNSO_7ScaleInE1ELSQ_1EEEEEENS4_6LayoutINS5_IJSC_SB_SB_EEENS5_IJSB_NSA_ILi0EEESV_EEEEENS5_IJNS4_10UnderscoreESY_SY_EEEEENS4_23SM90_TMA_LOAD_MULTICASTENS4_14ComposedLayoutINS4_7SwizzleILi3ELi4ELi3EEENS4_18smem_ptr_flag_bitsILi32EEENST_INS5_IJNSA_ILi8EEENSA_ILi32EEEEEENS5_IJS18_SB_EEEEEEEvNS4_8identityENS4_13SM90_TMA_LOADES1C_vS1D_EENS_8epilogue10collective6detail29Sm90TmaWarpSpecializedAdapterINS1H_15DefaultEpilogueISJ_SK_SK_NS1G_6thread17LinearCombinationISJ_Li1EffLNS1L_9ScaleType4KindE0ELNS_15FloatRoundStyleE2ESJ_EENS1_15EpilogueDefaultEEEEEvvEEEEvNT_6ParamsE)
        /*0020*/ 	.word	0x00000000
.L_19:


//--------------------- .nv.compat                --------------------------
	.section	.nv.compat,"",@"SHT_CUDA_COMPAT_INFO"
	.align	4
        /*0000*/ 	.byte	0x02, 0x09, 0x01, 0x00, 0x02, 0x02, 0x04, 0x00, 0x02, 0x05, 0x05, 0x00, 0x03, 0x07, 0x01, 0x01
        /*0010*/ 	.byte	0x02, 0x03, 0x01, 0x00, 0x02, 0x06, 0x01, 0x00, 0x04, 0x0b, 0x08, 0x00, 0x00, 0x00, 0x00, 0x00
        /*0020*/ 	.byte	0x00, 0x00, 0x00, 0x00


//--------------------- .nv.info._ZN7cutlass13device_kernelINS_4gemm6kernel13GemmUniversalIN4cute5tupleIJiiiiEEENS1_10collective13CollectiveMmaINS1_34MainloopSm90TmaGmmaWarpSpecializedILi4ENS5_IJNS4_1CILi1EEENSA_ILi2EEESB_EEENS1_35KernelTmaWarpSpecializedCooperativeEEENS5_IJNSA_ILi256EEENSA_ILi128EEESH_EEENS_10tfloat32_tENS5_IJlSB_lEEESJ_SK_NS4_8TiledMMAINS4_8MMA_AtomIJNS4_4SM904GMMA30MMA_64x128x8_F32TF32TF32_SS_TNILNSO_7ScaleInE1ELSQ_1EEEEEENS4_6LayoutINS5_IJSC_SB_SB_EEENS5_IJSB_NSA_ILi0EEESV_EEEEENS5_IJNS4_10UnderscoreESY_SY_EEEEENS4_23SM90_TMA_LOAD_MULTICASTENS4_14ComposedLayoutINS4_7SwizzleILi3ELi4ELi3EEENS4_18smem_ptr_flag_bitsILi32EEENST_INS5_IJNSA_ILi8EEENSA_ILi32EEEEEENS5_IJS18_SB_EEEEEEEvNS4_8identityENS4_13SM90_TMA_LOADES1C_vS1D_EENS_8epilogue10collective6detail29Sm90TmaWarpSpecializedAdapterINS1H_15DefaultEpilogueISJ_SK_SK_NS1G_6thread17LinearCombinationISJ_Li1EffLNS1L_9ScaleType4KindE0ELNS_15FloatRoundStyleE2ESJ_EENS1_15EpilogueDefaultEEEEEvvEEEEvNT_6ParamsE --------------------------
	.section	.nv.info._ZN7cutlass13device_kernelINS_4gemm6kernel13GemmUniversalIN4cute5tupleIJiiiiEEENS1_10collective13CollectiveMmaINS1_34MainloopSm90TmaGmmaWarpSpecializedILi4ENS5_IJNS4_1CILi1EEENSA_ILi2EEESB_EEENS1_35KernelTmaWarpSpecializedCooperativeEEENS5_IJNSA_ILi256EEENSA_ILi128EEESH_EEENS_10tfloat32_tENS5_IJlSB_lEEESJ_SK_NS4_8TiledMMAINS4_8MMA_AtomIJNS4_4SM904GMMA30MMA_64x128x8_F32TF32TF32_SS_TNILNSO_7ScaleInE1ELSQ_1EEEEEENS4_6LayoutINS5_IJSC_SB_SB_EEENS5_IJSB_NSA_ILi0EEESV_EEEEENS5_IJNS4_10UnderscoreESY_SY_EEEEENS4_23SM90_TMA_LOAD_MULTICASTENS4_14ComposedLayoutINS4_7SwizzleILi3ELi4ELi3EEENS4_18smem_ptr_flag_bitsILi32EEENST_INS5_IJNSA_ILi8EEENSA_ILi32EEEEEENS5_IJS18_SB_EEEEEEEvNS4_8identityENS4_13SM90_TMA_LOADES1C_vS1D_EENS_8epilogue10collective6detail29Sm90TmaWarpSpecializedAdapterINS1H_15DefaultEpilogueISJ_SK_SK_NS1G_6thread17LinearCombinationISJ_Li1EffLNS1L_9ScaleType4KindE0ELNS_15FloatRoundStyleE2ESJ_EENS1_15EpilogueDefaultEEEEEvvEEEEvNT_6ParamsE,"",@"SHT_CUDA_INFO"
	.sectionflags	@""
	.align	4


	//----- nvinfo : EIATTR_CUDA_API_VERSION
	.align		4
        /*0000*/ 	.byte	0x04, 0x37
        /*0002*/ 	.short	(.L_21 - .L_20)
.L_20:
        /*0004*/ 	.word	0x00000082


	//----- nvinfo : EIATTR_KPARAM_INFO
	.align		4
.L_21:
        /*0008*/ 	.byte	0x04, 0x17
        /*000a*/ 	.short	(.L_23 - .L_22)
.L_22:
        /*000c*/ 	.word	0x00000000
        /*0010*/ 	.short	0x0000
        /*0012*/ 	.short	0x0070
        /*0014*/ 	.byte	0x00, 0xf0, 0x01, 0x10


	//----- nvinfo : EIATTR_SPARSE_MMA_MASK
	.align		4
.L_23:
        /*0018*/ 	.byte	0x03, 0x50
        /*001a*/ 	.short	0x0000


	//----- nvinfo : EIATTR_MAXREG_COUNT
	.align		4
        /*001c*/ 	.byte	0x03, 0x1b
        /*001e*/ 	.short	0x00a8


	//----- nvinfo : EIATTR_NUM_BARRIERS
	.align		4
        /*0020*/ 	.byte	0x02, 0x4c
        /*0022*/ 	.byte	0x01
	.zero		1


	//----- nvinfo : EIATTR_EXTERNS
	.align		4
        /*0024*/ 	.byte	0x04, 0x0f
        /*0026*/ 	.short	(.L_25 - .L_24)


	//   ....[0]....
	.align		4
.L_24:
        /*0028*/ 	.word	index@(__assertfail)


	//----- nvinfo : EIATTR_MERCURY_ISA_VERSION
	.align		4
.L_25:
        /*002c*/ 	.byte	0x03, 0x5f
        /*002e*/ 	.short	0x0101


	//----- nvinfo : EIATTR_INT_WARP_WIDE_INSTR_OFFSETS
	.align		4
        /*0030*/ 	.byte	0x04, 0x31
        /*0032*/ 	.short	(.L_27 - .L_26)


	//   ....[0]....
.L_26:
        /*0034*/ 	.word	0x00000420


	//   ....[1]....
        /*0038*/ 	.word	0x00000440


	//   ....[2]....
        /*003c*/ 	.word	0x00000610


	//   ....[3]....
        /*0040*/ 	.word	0x000030f0


	//----- nvinfo : EIATTR_COOP_GROUP_MASK_REGIDS
	.align		4
.L_27:
        /*0044*/ 	.byte	0x04, 0x29
        /*0046*/ 	.short	(.L_29 - .L_28)


	//   ....[0]....
.L_28:
        /*0048*/ 	.word	0xffffffff


	//   ....[1]....
        /*004c*/ 	.word	0xffffffff


	//   ....[2]....
        /*0050*/ 	.word	0xffffffff


	//   ....[3]....
        /*0054*/ 	.word	0xffffffff


	//   ....[4]....
        /*0058*/ 	.word	0xffffffff


	//   ....[5]....
        /*005c*/ 	.word	0xffffffff


	//----- nvinfo : EIATTR_COOP_GROUP_INSTR_OFFSETS
	.align		4
.L_29:
        /*0060*/ 	.byte	0x04, 0x28
        /*0062*/ 	.short	(.L_31 - .L_30)


	//   ....[0]....
.L_30:
        /*0064*/ 	.word	0x00000060


	//   ....[1]....
        /*0068*/ 	.word	0x00000070


	//   ....[2]....
        /*006c*/ 	.word	0x00000130


	//   ....[3]....
        /*0070*/ 	.word	0x000002d0


	//   ....[4]....
        /*0074*/ 	.word	0x00000780


	//   ....[5]....
        /*0078*/ 	.word	0x000011d0


	//----- nvinfo : EIATTR_REG_RECONFIG
	.align		4
.L_31:
        /*007c*/ 	.byte	0x01, 0x54
	.zero		2


	//----- nvinfo : EIATTR_SYSCALL_OFFSETS
	.align		4
        /*0080*/ 	.byte	0x04, 0x46
        /*0082*/ 	.short	(.L_33 - .L_32)


	//   ....[0]....
.L_32:
        /*0084*/ 	.word	0x00001390


	//----- nvinfo : EIATTR_MBARRIER_INSTR_OFFSETS
	.align		4
.L_33:
        /*0088*/ 	.byte	0x04, 0x39
        /*008a*/ 	.short	(.L_35 - .L_34)


	//   ....[0]....
.L_34:
        /*008c*/ 	.word	0x00000230
        /*0090*/ 	.word	0x000000ff
        /*0094*/ 	.word	0x00000000
        /*0098*/ 	.short	0x0100
        /*009a*/ 	.byte	0x08
	.zero		1


	//   ....[1]....
        /*009c*/ 	.word	0x00000240
        /*00a0*/ 	.word	0x000000ff
        /*00a4*/ 	.word	0x00000020
        /*00a8*/ 	.short	0x0100
        /*00aa*/ 	.byte	0x08
	.zero		1


	//   ....[2]....
        /*00ac*/ 	.word	0x00000250
        /*00b0*/ 	.word	0x000000ff
        /*00b4*/ 	.word	0x00000008
        /*00b8*/ 	.short	0x0100
        /*00ba*/ 	.byte	0x08
	.zero		1


	//   ....[3]....
        /*00bc*/ 	.word	0x00000260
        /*00c0*/ 	.word	0x000000ff
        /*00c4*/ 	.word	0x00000028
        /*00c8*/ 	.short	0x0100
        /*00ca*/ 	.byte	0x08
	.zero		1


	//   ....[4]....
        /*00cc*/ 	.word	0x00000270
        /*00d0*/ 	.word	0x000000ff
        /*00d4*/ 	.word	0x00000010
        /*00d8*/ 	.short	0x0100
        /*00da*/ 	.byte	0x08
	.zero		1


	//   ....[5]....
        /*00dc*/ 	.word	0x00000280
        /*00e0*/ 	.word	0x000000ff
        /*00e4*/ 	.word	0x00000030
        /*00e8*/ 	.short	0x0100
        /*00ea*/ 	.byte	0x08
	.zero		1


	//   ....[6]....
        /*00ec*/ 	.word	0x00000290
        /*00f0*/ 	.word	0x000000ff
        /*00f4*/ 	.word	0x00000018
        /*00f8*/ 	.short	0x0100
        /*00fa*/ 	.byte	0x08
	.zero		1


	//   ....[7]....
        /*00fc*/ 	.word	0x000002a0
        /*0100*/ 	.word	0x000000ff
        /*0104*/ 	.word	0x00000038
        /*0108*/ 	.short	0x0100
        /*010a*/ 	.byte	0x08
	.zero		1


	//   ....[8]....
        /*010c*/ 	.word	0x00000690
        /*0110*/ 	.word	0x000000ff
        /*0114*/ 	.word	0x00000050
        /*0118*/ 	.short	0x0100
        /*011a*/ 	.byte	0x06
	.zero		1


	//   ....[9]....
        /*011c*/ 	.word	0x00000720
        /*0120*/ 	.word	0x000000ff
        /*0124*/ 	.word	0x00000058
        /*0128*/ 	.short	0x0100
        /*012a*/ 	.byte	0x06
	.zero		1


	//   ....[10]....
        /*012c*/ 	.word	0x00001450
        /*0130*/ 	.word	0x00000003
        /*0134*/ 	.word	0x00000000
        /*0138*/ 	.short	0x010a
        /*013a*/ 	.byte	0x3f
	.zero		1


	//   ....[11]....
        /*013c*/ 	.word	0x00001490
        /*0140*/ 	.word	0x00000003
        /*0144*/ 	.word	0x00000000
        /*0148*/ 	.short	0x010a
        /*014a*/ 	.byte	0x3f
	.zero		1


	//   ....[12]....
        /*014c*/ 	.word	0x000022b0
        /*0150*/ 	.word	0x00000005
        /*0154*/ 	.word	0x00000000
        /*0158*/ 	.short	0x010a
        /*015a*/ 	.byte	0x3f
	.zero		1


	//   ....[13]....
        /*015c*/ 	.word	0x000022f0
        /*0160*/ 	.word	0x00000005
        /*0164*/ 	.word	0x00000000
        /*0168*/ 	.short	0x010a
        /*016a*/ 	.byte	0x3f
	.zero		1


	//   ....[14]....
        /*016c*/ 	.word	0x00002f90
        /*0170*/ 	.word	0x00000005
        /*0174*/ 	.word	0x00000000
        /*0178*/ 	.short	0x0101
        /*017a*/ 	.byte	0x3f
	.zero		1


	//   ....[15]....
        /*017c*/ 	.word	0x00003170
        /*0180*/ 	.word	0x00000003
        /*0184*/ 	.word	0x00000000
        /*0188*/ 	.short	0x0101
        /*018a*/ 	.byte	0x3f
	.zero		1


	//   ....[16]....
        /*018c*/ 	.word	0x0000c5f0
        /*0190*/ 	.word	0x00000016
        /*0194*/ 	.word	0x00000020
        /*0198*/ 	.short	0x010a
        /*019a*/ 	.byte	0x3f
	.zero		1


	//   ....[17]....
        /*019c*/ 	.word	0x0000cbe0
        /*01a0*/ 	.word	0x00000005
        /*01a4*/ 	.word	0x00000058
        /*01a8*/ 	.short	0x0101
        /*01aa*/ 	.byte	0x3f
	.zero		1


	//   ....[18]....
        /*01ac*/ 	.word	0x0000d2f0
        /*01b0*/ 	.word	0x00000007
        /*01b4*/ 	.word	0x00000000
        /*01b8*/ 	.short	0x010a
        /*01ba*/ 	.byte	0x3f
	.zero		1


	//   ....[19]....
        /*01bc*/ 	.word	0x0000d370
        /*01c0*/ 	.word	0x00000008
        /*01c4*/ 	.word	0x00000000
        /*01c8*/ 	.short	0x010a
        /*01ca*/ 	.byte	0x3f
	.zero		1


	//   ....[20]....
        /*01cc*/ 	.word	0x0000d400
        /*01d0*/ 	.word	0x0000000b
        /*01d4*/ 	.word	0x00000000
        /*01d8*/ 	.short	0x010a
        /*01da*/ 	.byte	0x3f
	.zero		1


	//   ....[21]....
        /*01dc*/ 	.word	0x0000d490
        /*01e0*/ 	.word	0x00000003
        /*01e4*/ 	.word	0x00000000
        /*01e8*/ 	.short	0x010a
        /*01ea*/ 	.byte	0x3f
	.zero		1


	//   ....[22]....
        /*01ec*/ 	.word	0x0000d4f0
        /*01f0*/ 	.word	0x00000003
        /*01f4*/ 	.word	0x00000000
        /*01f8*/ 	.short	0x010a
        /*01fa*/ 	.byte	0x3f
	.zero		1


	//   ....[23]....
        /*01fc*/ 	.word	0x0000d540
        /*0200*/ 	.word	0x00000005
        /*0204*/ 	.word	0x00000000
        /*0208*/ 	.short	0x010a
        /*020a*/ 	.byte	0x3f
	.zero		1


	//   ....[24]....
        /*020c*/ 	.word	0x0000d610
        /*0210*/ 	.word	0x00000016
        /*0214*/ 	.word	0x00000020
        /*0218*/ 	.short	0x010a
        /*021a*/ 	.byte	0x3f
	.zero		1


	//   ....[25]....
        /*021c*/ 	.word	0x0000d6e0
        /*0220*/ 	.word	0x00000007
        /*0224*/ 	.word	0x00000000
        /*0228*/ 	.short	0x010a
        /*022a*/ 	.byte	0x3f
	.zero		1


	//   ....[26]....
        /*022c*/ 	.word	0x0000d730
        /*0230*/ 	.word	0x00000008
        /*0234*/ 	.word	0x00000000
        /*0238*/ 	.short	0x010a
        /*023a*/ 	.byte	0x3f
	.zero		1


	//   ....[27]....
        /*023c*/ 	.word	0x0000d780
        /*0240*/ 	.word	0x0000000b
        /*0244*/ 	.word	0x00000000
        /*0248*/ 	.short	0x010a
        /*024a*/ 	.byte	0x3f
	.zero		1


	//----- nvinfo : EIATTR_NUM_MBARRIERS
	.align		4
.L_35:
        /*024c*/ 	.byte	0x03, 0x38
        /*024e*/ 	.short	0x000a


	//----- nvinfo : EIATTR_EXIT_INSTR_OFFSETS
	.align		4
        /*0250*/ 	.byte	0x04, 0x1c
        /*0252*/ 	.short	(.L_37 - .L_36)


	//   ....[0]....
.L_36:
        /*0254*/ 	.word	0x000008e0


	//   ....[1]....
        /*0258*/ 	.word	0x00001100


	//   ....[2]....
        /*025c*/ 	.word	0x0000bd10


	//   ....[3]....
        /*0260*/ 	.word	0x0000c270


	//   ....[4]....
        /*0264*/ 	.word	0x0000d4e0


	//----- nvinfo : EIATTR_MAX_THREADS
	.align		4
.L_37:
        /*0268*/ 	.byte	0x04, 0x05
        /*026a*/ 	.short	(.L_39 - .L_38)
.L_38:
        /*026c*/ 	.word	0x00000180
        /*0270*/ 	.word	0x00000001
        /*0274*/ 	.word	0x00000001


	//----- nvinfo : EIATTR_CRS_STACK_SIZE
	.align		4
.L_39:
        /*0278*/ 	.byte	0x04, 0x1e
        /*027a*/ 	.short	(.L_41 - .L_40)
.L_40:
        /*027c*/ 	.word	0x00000000


	//----- nvinfo : EIATTR_CBANK_PARAM_SIZE
	.align		4
.L_41:
        /*0280*/ 	.byte	0x03, 0x19
        /*0282*/ 	.short	0x0470


	//----- nvinfo : EIATTR_PARAM_CBANK
	.align		4
        /*0284*/ 	.byte	0x04, 0x0a
        /*0286*/ 	.short	(.L_43 - .L_42)
	.align		4
.L_42:
        /*0288*/ 	.word	index@(.nv.constant0._ZN7cutlass13device_kernelINS_4gemm6kernel13GemmUniversalIN4cute5tupleIJiiiiEEENS1_10collective13CollectiveMmaINS1_34MainloopSm90TmaGmmaWarpSpecializedILi4ENS5_IJNS4_1CILi1EEENSA_ILi2EEESB_EEENS1_35KernelTmaWarpSpecializedCooperativeEEENS5_IJNSA_ILi256EEENSA_ILi128EEESH_EEENS_10tfloat32_tENS5_IJlSB_lEEESJ_SK_NS4_8TiledMMAINS4_8MMA_AtomIJNS4_4SM904GMMA30MMA_64x128x8_F32TF32TF32_SS_TNILNSO_7ScaleInE1ELSQ_1EEEEEENS4_6LayoutINS5_IJSC_SB_SB_EEENS5_IJSB_NSA_ILi0EEESV_EEEEENS5_IJNS4_10UnderscoreESY_SY_EEEEENS4_23SM90_TMA_LOAD_MULTICASTENS4_14ComposedLayoutINS4_7SwizzleILi3ELi4ELi3EEENS4_18smem_ptr_flag_bitsILi32EEENST_INS5_IJNSA_ILi8EEENSA_ILi32EEEEEENS5_IJS18_SB_EEEEEEEvNS4_8identityENS4_13SM90_TMA_LOADES1C_vS1D_EENS_8epilogue10collective6detail29Sm90TmaWarpSpecializedAdapterINS1H_15DefaultEpilogueISJ_SK_SK_NS1G_6thread17LinearCombinationISJ_Li1EffLNS1L_9ScaleType4KindE0ELNS_15FloatRoundStyleE2ESJ_EENS1_15EpilogueDefaultEEEEEvvEEEEvNT_6ParamsE)
        /*028c*/ 	.short	0x0210
        /*028e*/ 	.short	0x0470


	//----- nvinfo : EIATTR_SW_WAR
	.align		4
.L_43:
        /*0290*/ 	.byte	0x04, 0x36
        /*0292*/ 	.short	(.L_45 - .L_44)
.L_44:
        /*0294*/ 	.word	0x00000008
.L_45:


//--------------------- .nv.callgraph             --------------------------
	.section	.nv.callgraph,"",@"SHT_CUDA_CALLGRAPH"
	.align	4
	.sectionentsize	8
	.align		4
        /*0000*/ 	.word	0x00000000
	.align		4
        /*0004*/ 	.word	0xffffffff
	.align		4
        /*0008*/ 	.word	index@(_ZN7cutlass13device_kernelINS_4gemm6kernel13GemmUniversalIN4cute5tupleIJiiiiEEENS1_10collective13CollectiveMmaINS1_34MainloopSm90TmaGmmaWarpSpecializedILi4ENS5_IJNS4_1CILi1EEENSA_ILi2EEESB_EEENS1_35KernelTmaWarpSpecializedCooperativeEEENS5_IJNSA_ILi256EEENSA_ILi128EEESH_EEENS_10tfloat32_tENS5_IJlSB_lEEESJ_SK_NS4_8TiledMMAINS4_8MMA_AtomIJNS4_4SM904GMMA30MMA_64x128x8_F32TF32TF32_SS_TNILNSO_7ScaleInE1ELSQ_1EEEEEENS4_6LayoutINS5_IJSC_SB_SB_EEENS5_IJSB_NSA_ILi0EEESV_EEEEENS5_IJNS4_10UnderscoreESY_SY_EEEEENS4_23SM90_TMA_LOAD_MULTICASTENS4_14ComposedLayoutINS4_7SwizzleILi3ELi4ELi3EEENS4_18smem_ptr_flag_bitsILi32EEENST_INS5_IJNSA_ILi8EEENSA_ILi32EEEEEENS5_IJS18_SB_EEEEEEEvNS4_8identityENS4_13SM90_TMA_LOADES1C_vS1D_EENS_8epilogue10collective6detail29Sm90TmaWarpSpecializedAdapterINS1H_15DefaultEpilogueISJ_SK_SK_NS1G_6thread17LinearCombinationISJ_Li1EffLNS1L_9ScaleType4KindE0ELNS_15FloatRoundStyleE2ESJ_EENS1_15EpilogueDefaultEEEEEvvEEEEvNT_6ParamsE)
	.align		4
        /*000c*/ 	.word	index@(__assertfail)
	.align		4
        /*0010*/ 	.word	0x00000000
	.align		4
        /*0014*/ 	.word	0xfffffffe
	.align		4
        /*0018*/ 	.word	0x00000000
	.align		4
        /*001c*/ 	.word	0xfffffffd
	.align		4
        /*0020*/ 	.word	0x00000000
	.align		4
        /*0024*/ 	.word	0xfffffffc


//--------------------- .nv.constant4             --------------------------
	.section	.nv.constant4,"a",@progbits
	.align	8
	.align		8
.nv.constant4:
        /*0000*/ 	.dword	__assertfail
	.align		8
        /*0008*/ 	.dword	__unnamed_1
	.align		8
        /*0010*/ 	.dword	_ZN39_INTERNAL_5f2f3d9b_4_k_cu_363ac54f_62014cuda3std3__45__cpo5beginE
	.align		8
        /*0018*/ 	.dword	_ZN39_INTERNAL_5f2f3d9b_4_k_cu_363ac54f_62014cuda3std3__45__cpo3endE
	.align		8
        /*0020*/ 	.dword	_ZN39_INTERNAL_5f2f3d9b_4_k_cu_363ac54f_62014cuda3std3__45__cpo6cbeginE
	.align		8
        /*0028*/ 	.dword	_ZN39_INTERNAL_5f2f3d9b_4_k_cu_363ac54f_62014cuda3std3__45__cpo4cendE
	.align		8
        /*0030*/ 	.dword	_ZN39_INTERNAL_5f2f3d9b_4_k_cu_363ac54f_62014cuda3std3__441_GLOBAL__N__5f2f3d9b_4_k_cu_363ac54f_62016ignoreE
	.align		8
        /*0038*/ 	.dword	_ZN39_INTERNAL_5f2f3d9b_4_k_cu_363ac54f_62014cuda3std3__419piecewise_constructE
	.align		8
        /*0040*/ 	.dword	_ZN39_INTERNAL_5f2f3d9b_4_k_cu_363ac54f_62014cuda3std3__48in_placeE
	.align		8
        /*0048*/ 	.dword	_ZN39_INTERNAL_5f2f3d9b_4_k_cu_363ac54f_62014cuda3std6ranges3__45__cpo4swapE
	.align		8
        /*0050*/ 	.dword	_ZN39_INTERNAL_5f2f3d9b_4_k_cu_363ac54f_62014cuda3std6ranges3__45__cpo9iter_moveE
	.align		8
        /*0058*/ 	.dword	_ZN39_INTERNAL_5f2f3d9b_4_k_cu_363ac54f_62014cute7productE
	.align		8
        /*0060*/ 	.dword	_ZN39_INTERNAL_5f2f3d9b_4_k_cu_363ac54f_62014cute1_E
	.align		8
        /*0068*/ 	.dword	$str$22
	.align		8
        /*0070*/ 	.dword	$str$23


//--------------------- .text._ZN7cutlass13device_kernelINS_4gemm6kernel13GemmUniversalIN4cute5tupleIJiiiiEEENS1_10collective13CollectiveMmaINS1_34MainloopSm90TmaGmmaWarpSpecializedILi4ENS5_IJNS4_1CILi1EEENSA_ILi2EEESB_EEENS1_35KernelTmaWarpSpecializedCooperativeEEENS5_IJNSA_ILi256EEENSA_ILi128EEESH_EEENS_10tfloat32_tENS5_IJlSB_lEEESJ_SK_NS4_8TiledMMAINS4_8MMA_AtomIJNS4_4SM904GMMA30MMA_64x128x8_F32TF32TF32_SS_TNILNSO_7ScaleInE1ELSQ_1EEEEEENS4_6LayoutINS5_IJSC_SB_SB_EEENS5_IJSB_NSA_ILi0EEESV_EEEEENS5_IJNS4_10UnderscoreESY_SY_EEEEENS4_23SM90_TMA_LOAD_MULTICASTENS4_14ComposedLayoutINS4_7SwizzleILi3ELi4ELi3EEENS4_18smem_ptr_flag_bitsILi32EEENST_INS5_IJNSA_ILi8EEENSA_ILi32EEEEEENS5_IJS18_SB_EEEEEEEvNS4_8identityENS4_13SM90_TMA_LOADES1C_vS1D_EENS_8epilogue10collective6detail29Sm90TmaWarpSpecializedAdapterINS1H_15DefaultEpilogueISJ_SK_SK_NS1G_6thread17LinearCombinationISJ_Li1EffLNS1L_9ScaleType4KindE0ELNS_15FloatRoundStyleE2ESJ_EENS1_15EpilogueDefaultEEEEEvvEEEEvNT_6ParamsE --------------------------
	.section	.text._ZN7cutlass13device_kernelINS_4gemm6kernel13GemmUniversalIN4cute5tupleIJiiiiEEENS1_10collective13CollectiveMmaINS1_34MainloopSm90TmaGmmaWarpSpecializedILi4ENS5_IJNS4_1CILi1EEENSA_ILi2EEESB_EEENS1_35KernelTmaWarpSpecializedCooperativeEEENS5_IJNSA_ILi256EEENSA_ILi128EEESH_EEENS_10tfloat32_tENS5_IJlSB_lEEESJ_SK_NS4_8TiledMMAINS4_8MMA_AtomIJNS4_4SM904GMMA30MMA_64x128x8_F32TF32TF32_SS_TNILNSO_7ScaleInE1ELSQ_1EEEEEENS4_6LayoutINS5_IJSC_SB_SB_EEENS5_IJSB_NSA_ILi0EEESV_EEEEENS5_IJNS4_10UnderscoreESY_SY_EEEEENS4_23SM90_TMA_LOAD_MULTICASTENS4_14ComposedLayoutINS4_7SwizzleILi3ELi4ELi3EEENS4_18smem_ptr_flag_bitsILi32EEENST_INS5_IJNSA_ILi8EEENSA_ILi32EEEEEENS5_IJS18_SB_EEEEEEEvNS4_8identityENS4_13SM90_TMA_LOADES1C_vS1D_EENS_8epilogue10collective6detail29Sm90TmaWarpSpecializedAdapterINS1H_15DefaultEpilogueISJ_SK_SK_NS1G_6thread17LinearCombinationISJ_Li1EffLNS1L_9ScaleType4KindE0ELNS_15FloatRoundStyleE2ESJ_EENS1_15EpilogueDefaultEEEEEvvEEEEvNT_6ParamsE,"ax",@progbits
	.align	128
.text._ZN7cutlass13device_kernelINS_4gemm6kernel13GemmUniversalIN4cute5tupleIJiiiiEEENS1_10collective13CollectiveMmaINS1_34MainloopSm90TmaGmmaWarpSpecializedILi4ENS5_IJNS4_1CILi1EEENSA_ILi2EEESB_EEENS1_35KernelTmaWarpSpecializedCooperativeEEENS5_IJNSA_ILi256EEENSA_ILi128EEESH_EEENS_10tfloat32_tENS5_IJlSB_lEEESJ_SK_NS4_8TiledMMAINS4_8MMA_AtomIJNS4_4SM904GMMA30MMA_64x128x8_F32TF32TF32_SS_TNILNSO_7ScaleInE1ELSQ_1EEEEEENS4_6LayoutINS5_IJSC_SB_SB_EEENS5_IJSB_NSA_ILi0EEESV_EEEEENS5_IJNS4_10UnderscoreESY_SY_EEEEENS4_23SM90_TMA_LOAD_MULTICASTENS4_14ComposedLayoutINS4_7SwizzleILi3ELi4ELi3EEENS4_18smem_ptr_flag_bitsILi32EEENST_INS5_IJNSA_ILi8EEENSA_ILi32EEEEEENS5_IJS18_SB_EEEEEEEvNS4_8identityENS4_13SM90_TMA_LOADES1C_vS1D_EENS_8epilogue10collective6detail29Sm90TmaWarpSpecializedAdapterINS1H_15DefaultEpilogueISJ_SK_SK_NS1G_6thread17LinearCombinationISJ_Li1EffLNS1L_9ScaleType4KindE0ELNS_15FloatRoundStyleE2ESJ_EENS1_15EpilogueDefaultEEEEEvvEEEEvNT_6ParamsE:
        .type           _ZN7cutlass13device_kernelINS_4gemm6kernel13GemmUniversalIN4cute5tupleIJiiiiEEENS1_10collective13CollectiveMmaINS1_34MainloopSm90TmaGmmaWarpSpecializedILi4ENS5_IJNS4_1CILi1EEENSA_ILi2EEESB_EEENS1_35KernelTmaWarpSpecializedCooperativeEEENS5_IJNSA_ILi256EEENSA_ILi128EEESH_EEENS_10tfloat32_tENS5_IJlSB_lEEESJ_SK_NS4_8TiledMMAINS4_8MMA_AtomIJNS4_4SM904GMMA30MMA_64x128x8_F32TF32TF32_SS_TNILNSO_7ScaleInE1ELSQ_1EEEEEENS4_6LayoutINS5_IJSC_SB_SB_EEENS5_IJSB_NSA_ILi0EEESV_EEEEENS5_IJNS4_10UnderscoreESY_SY_EEEEENS4_23SM90_TMA_LOAD_MULTICASTENS4_14ComposedLayoutINS4_7SwizzleILi3ELi4ELi3EEENS4_18smem_ptr_flag_bitsILi32EEENST_INS5_IJNSA_ILi8EEENSA_ILi32EEEEEENS5_IJS18_SB_EEEEEEEvNS4_8identityENS4_13SM90_TMA_LOADES1C_vS1D_EENS_8epilogue10collective6detail29Sm90TmaWarpSpecializedAdapterINS1H_15DefaultEpilogueISJ_SK_SK_NS1G_6thread17LinearCombinationISJ_Li1EffLNS1L_9ScaleType4KindE0ELNS_15FloatRoundStyleE2ESJ_EENS1_15EpilogueDefaultEEEEEvvEEEEvNT_6ParamsE,@function
        .size           _ZN7cutlass13device_kernelINS_4gemm6kernel13GemmUniversalIN4cute5tupleIJiiiiEEENS1_10collective13CollectiveMmaINS1_34MainloopSm90TmaGmmaWarpSpecializedILi4ENS5_IJNS4_1CILi1EEENSA_ILi2EEESB_EEENS1_35KernelTmaWarpSpecializedCooperativeEEENS5_IJNSA_ILi256EEENSA_ILi128EEESH_EEENS_10tfloat32_tENS5_IJlSB_lEEESJ_SK_NS4_8TiledMMAINS4_8MMA_AtomIJNS4_4SM904GMMA30MMA_64x128x8_F32TF32TF32_SS_TNILNSO_7ScaleInE1ELSQ_1EEEEEENS4_6LayoutINS5_IJSC_SB_SB_EEENS5_IJSB_NSA_ILi0EEESV_EEEEENS5_IJNS4_10UnderscoreESY_SY_EEEEENS4_23SM90_TMA_LOAD_MULTICASTENS4_14ComposedLayoutINS4_7SwizzleILi3ELi4ELi3EEENS4_18smem_ptr_flag_bitsILi32EEENST_INS5_IJNSA_ILi8EEENSA_ILi32EEEEEENS5_IJS18_SB_EEEEEEEvNS4_8identityENS4_13SM90_TMA_LOADES1C_vS1D_EENS_8epilogue10collective6detail29Sm90TmaWarpSpecializedAdapterINS1H_15DefaultEpilogueISJ_SK_SK_NS1G_6thread17LinearCombinationISJ_Li1EffLNS1L_9ScaleType4KindE0ELNS_15FloatRoundStyleE2ESJ_EENS1_15EpilogueDefaultEEEEEvvEEEEvNT_6ParamsE,(.L_x_323 - _ZN7cutlass13device_kernelINS_4gemm6kernel13GemmUniversalIN4cute5tupleIJiiiiEEENS1_10collective13CollectiveMmaINS1_34MainloopSm90TmaGmmaWarpSpecializedILi4ENS5_IJNS4_1CILi1EEENSA_ILi2EEESB_EEENS1_35KernelTmaWarpSpecializedCooperativeEEENS5_IJNSA_ILi256EEENSA_ILi128EEESH_EEENS_10tfloat32_tENS5_IJlSB_lEEESJ_SK_NS4_8TiledMMAINS4_8MMA_AtomIJNS4_4SM904GMMA30MMA_64x128x8_F32TF32TF32_SS_TNILNSO_7ScaleInE1ELSQ_1EEEEEENS4_6LayoutINS5_IJSC_SB_SB_EEENS5_IJSB_NSA_ILi0EEESV_EEEEENS5_IJNS4_10UnderscoreESY_SY_EEEEENS4_23SM90_TMA_LOAD_MULTICASTENS4_14ComposedLayoutINS4_7SwizzleILi3ELi4ELi3EEENS4_18smem_ptr_flag_bitsILi32EEENST_INS5_IJNSA_ILi8EEENSA_ILi32EEEEEENS5_IJS18_SB_EEEEEEEvNS4_8identityENS4_13SM90_TMA_LOADES1C_vS1D_EENS_8epilogue10collective6detail29Sm90TmaWarpSpecializedAdapterINS1H_15DefaultEpilogueISJ_SK_SK_NS1G_6thread17LinearCombinationISJ_Li1EffLNS1L_9ScaleType4KindE0ELNS_15FloatRoundStyleE2ESJ_EENS1_15EpilogueDefaultEEEEEvvEEEEvNT_6ParamsE)
        .other          _ZN7cutlass13device_kernelINS_4gemm6kernel13GemmUniversalIN4cute5tupleIJiiiiEEENS1_10collective13CollectiveMmaINS1_34MainloopSm90TmaGmmaWarpSpecializedILi4ENS5_IJNS4_1CILi1EEENSA_ILi2EEESB_EEENS1_35KernelTmaWarpSpecializedCooperativeEEENS5_IJNSA_ILi256EEENSA_ILi128EEESH_EEENS_10tfloat32_tENS5_IJlSB_lEEESJ_SK_NS4_8TiledMMAINS4_8MMA_AtomIJNS4_4SM904GMMA30MMA_64x128x8_F32TF32TF32_SS_TNILNSO_7ScaleInE1ELSQ_1EEEEEENS4_6LayoutINS5_IJSC_SB_SB_EEENS5_IJSB_NSA_ILi0EEESV_EEEEENS5_IJNS4_10UnderscoreESY_SY_EEEEENS4_23SM90_TMA_LOAD_MULTICASTENS4_14ComposedLayoutINS4_7SwizzleILi3ELi4ELi3EEENS4_18smem_ptr_flag_bitsILi32EEENST_INS5_IJNSA_ILi8EEENSA_ILi32EEEEEENS5_IJS18_SB_EEEEEEEvNS4_8identityENS4_13SM90_TMA_LOADES1C_vS1D_EENS_8epilogue10collective6detail29Sm90TmaWarpSpecializedAdapterINS1H_15DefaultEpilogueISJ_SK_SK_NS1G_6thread17LinearCombinationISJ_Li1EffLNS1L_9ScaleType4KindE0ELNS_15FloatRoundStyleE2ESJ_EENS1_15EpilogueDefaultEEEEEvvEEEEvNT_6ParamsE,@"STO_CUDA_ENTRY STV_DEFAULT"
_ZN7cutlass13device_kernelINS_4gemm6kernel13GemmUniversalIN4cute5tupleIJiiiiEEENS1_10collective13CollectiveMmaINS1_34MainloopSm90TmaGmmaWarpSpecializedILi4ENS5_IJNS4_1CILi1EEENSA_ILi2EEESB_EEENS1_35KernelTmaWarpSpecializedCooperativeEEENS5_IJNSA_ILi256EEENSA_ILi128EEESH_EEENS_10tfloat32_tENS5_IJlSB_lEEESJ_SK_NS4_8TiledMMAINS4_8MMA_AtomIJNS4_4SM904GMMA30MMA_64x128x8_F32TF32TF32_SS_TNILNSO_7ScaleInE1ELSQ_1EEEEEENS4_6LayoutINS5_IJSC_SB_SB_EEENS5_IJSB_NSA_ILi0EEESV_EEEEENS5_IJNS4_10UnderscoreESY_SY_EEEEENS4_23SM90_TMA_LOAD_MULTICASTENS4_14ComposedLayoutINS4_7SwizzleILi3ELi4ELi3EEENS4_18smem_ptr_flag_bitsILi32EEENST_INS5_IJNSA_ILi8EEENSA_ILi32EEEEEENS5_IJS18_SB_EEEEEEEvNS4_8identityENS4_13SM90_TMA_LOADES1C_vS1D_EENS_8epilogue10collective6detail29Sm90TmaWarpSpecializedAdapterINS1H_15DefaultEpilogueISJ_SK_SK_NS1G_6thread17LinearCombinationISJ_Li1EffLNS1L_9ScaleType4KindE0ELNS_15FloatRoundStyleE2ESJ_EENS1_15EpilogueDefaultEEEEEvvEEEEvNT_6ParamsE:
[----:B------:R-:W0:Y:S01]  /*0000*/  LDC R1, c[0x0][0x28] ;  /* 0x00000a00ff017b82 */ /* 0x000e220000000800 */
[----:B------:R-:W1:Y:S01]  /*0010*/  S2R R18, SR_TID.X ;  /* 0x0000000000127919 */ /* 0x000e620000002100 */
[----:B------:R-:W-:Y:S01]  /*0020*/  ELECT P0, URZ, PT ;  /* 0x00000000003f782f */ /* 0x000fe20003800000 */
[----:B------:R-:W-:Y:S01]  /*0030*/  BSSY B0, `(.L_x_0) ;  /* 0x000000f000007945 */ /* 0x000fe20003800000 */
[--C-:B-1----:R-:W-:Y:S02]  /*0040*/  SHF.R.U32.HI R0, RZ, 0x5, R18.reuse ;  /* 0x00000005ff007819 */ /* 0x102fe40000011612 */
[----:B------:R-:W-:-:S03]  /*0050*/  SHF.R.U32.HI R3, RZ, 0x7, R18 ;  /* 0x00000007ff037819 */ /* 0x000fc60000011612 */
[----:B------:R-:W1:Y:S04]  /*0060*/  SHFL.IDX PT, R2, R0, RZ, 0x1f ;  /* 0x00001fff00027589 */ /* 0x000e6800000e0000 */
[----:B------:R2:W3:Y:S01]  /*0070*/  SHFL.IDX PT, R5, R3, RZ, 0x1f ;  /* 0x00001fff03057589 */ /* 0x0004e200000e0000 */
[----:B-1----:R-:W-:-:S13]  /*0080*/  ISETP.NE.OR P0, PT, R2, RZ, !P0 ;  /* 0x000000ff0200720c */ /* 0x002fda0004705670 */
[----:B0-23--:R-:W-:Y:S05]  /*0090*/  @P0 BRA `(.L_x_1) ;  /* 0x0000000000200947 */ /* 0x00dfea0003800000 */
[----:B------:R-:W-:Y:S02]  /*00a0*/  ULDC.64 UR4, c[0x0][0x198] ;  /* 0x0000660000047ab9 */ /* 0x000fe40000000a00 */
[----:B------:R-:W-:Y:S02]  /*00b0*/  UIADD3 UR6, UP0, UR4, 0xf0, URZ ;  /* 0x000000f004067890 */ /* 0x000fe4000ff1e03f */
[----:B------:R-:W-:Y:S02]  /*00c0*/  UIADD3 UR4, UP1, UR4, 0x1f0, URZ ;  /* 0x000001f004047890 */ /* 0x000fe4000ff3e03f */
[----:B------:R-:W-:Y:S02]  /*00d0*/  UIADD3.X UR7, URZ, UR5, URZ, UP0, !UPT ;  /* 0x000000053f077290 */ /* 0x000fe400087fe43f */
[----:B------:R-:W-:-:S07]  /*00e0*/  UIADD3.X UR5, URZ, UR5, URZ, UP1, !UPT ;  /* 0x000000053f057290 */ /* 0x000fce0008ffe43f */
[----:B------:R0:W-:Y:S02]  /*00f0*/  UTMACCTL.PF [UR6] ;  /* 0x00000000060079b9 */ /* 0x0001e40008040000 */
[----:B------:R0:W-:Y:S02]  /*0100*/  UTMACCTL.PF [UR4] ;  /* 0x00000000040079b9 */ /* 0x0001e40008040000 */
[----:B0-----:R-:W-:Y:S01]  /*0110*/  NOP ;  /* 0x0000000000007918 */ /* 0x001fe20000000000 */
.L_x_1:
[----:B------:R-:W-:Y:S05]  /*0120*/  BSYNC B0 ;  /* 0x0000000000007941 */ /* 0x000fea0003800000 */
.L_x_0:
[----:B------:R-:W0:Y:S02]  /*0130*/  SHFL.IDX PT, R3, R0, RZ, 0x1f ;  /* 0x00001fff00037589 */ /* 0x000e2400000e0000 */
[----:B0-----:R-:W-:-:S13]  /*0140*/  ISETP.NE.AND P0, PT, R3, RZ, PT ;  /* 0x000000ff0300720c */ /* 0x001fda0003f05270 */
[----:B------:R-:W-:Y:S05]  /*0150*/  @P0 BRA `(.L_x_2) ;  /* 0x0000000000580947 */ /* 0x000fea0003800000 */
[----:B------:R-:W0:Y:S01]  /*0160*/  S2UR UR8, SR_CgaCtaId ;  /* 0x00000000000879c3 */ /* 0x000e220000008800 */
[----:B------:R-:W-:Y:S01]  /*0170*/  UMOV UR4, 0x400 ;  /* 0x0000040000047882 */ /* 0x000fe20000000000 */
[----:B------:R-:W-:Y:S01]  /*0180*/  UMOV UR5, 0x1 ;  /* 0x0000000100057882 */ /* 0x000fe20000000000 */
[----:B------:R-:W-:Y:S01]  /*0190*/  UMOV UR6, 0x4 ;  /* 0x0000000400067882 */ /* 0x000fe20000000000 */
[----:B------:R-:W-:Y:S01]  /*01a0*/  ELECT P0, URZ, PT ;  /* 0x00000000003f782f */ /* 0x000fe20003800000 */
[----:B------:R-:W-:-:S04]  /*01b0*/  UIADD3 UR6, -UR6, 0x100000, URZ ;  /* 0x0010000006067890 */ /* 0x000fc8000fffe13f */
[----:B------:R-:W-:Y:S02]  /*01c0*/  USHF.L.U32 UR7, UR6, 0xb, URZ ;  /* 0x0000000b06077899 */ /* 0x000fe4000800063f */
[----:B------:R-:W-:Y:S02]  /*01d0*/  USHF.L.U32 UR6, UR6, 0x1, URZ ;  /* 0x0000000106067899 */ /* 0x000fe4000800063f */
[----:B0-----:R-:W-:Y:S02]  /*01e0*/  ULEA UR8, UR8, UR4, 0x18 ;  /* 0x0000000408087291 */ /* 0x001fe4000f8ec03f */
[----:B------:R-:W-:-:S04]  /*01f0*/  UIADD3 UR4, -UR5, 0x100000, URZ ;  /* 0x0010000005047890 */ /* 0x000fc8000fffe13f */
[----:B------:R-:W-:Y:S02]  /*0200*/  USHF.L.U32 UR5, UR4, 0xb, URZ ;  /* 0x0000000b04057899 */ /* 0x000fe4000800063f */
[----:B------:R-:W-:Y:S01]  /*0210*/  USHF.L.U32 UR4, UR4, 0x1, URZ ;  /* 0x0000000104047899 */ /* 0x000fe2000800063f */
[----:B------:R-:W0:Y:S11]  /*0220*/  FENCE.VIEW.ASYNC.S ;  /* 0x00000000000073c6 */ /* 0x000e360000000000 */
[----:B0-----:R0:W1:Y:S01]  /*0230*/  SYNCS.EXCH.64 URZ, [UR8], UR4 ;  /* 0x00000004083f75b2 */ /* 0x0010620008000100 */
[----:B------:R0:W2:Y:S01]  /*0240*/  SYNCS.EXCH.64 URZ, [UR8+0x20], UR6 ;  /* 0x00002006083f75b2 */ /* 0x0000a20008000100 */
[----:B------:R0:W3:Y:S01]  /*0250*/  SYNCS.EXCH.64 URZ, [UR8+0x8], UR4 ;  /* 0x00000804083f75b2 */ /* 0x0000e20008000100 */
[----:B------:R0:W4:Y:S01]  /*0260*/  SYNCS.EXCH.64 URZ, [UR8+0x28], UR6 ;  /* 0x00002806083f75b2 */ /* 0x0001220008000100 */
[----:B------:R0:W0:Y:S01]  /*0270*/  SYNCS.EXCH.64 URZ, [UR8+0x10], UR4 ;  /* 0x00001004083f75b2 */ /* 0x0000220008000100 */
[----:B------:R0:W0:Y:S01]  /*0280*/  SYNCS.EXCH.64 URZ, [UR8+0x30], UR6 ;  /* 0x00003006083f75b2 */ /* 0x0000220008000100 */
[----:B------:R0:W0:Y:S01]  /*0290*/  SYNCS.EXCH.64 URZ, [UR8+0x18], UR4 ;  /* 0x00001804083f75b2 */ /* 0x0000220008000100 */
[----:B------:R0:W0:Y:S01]  /*02a0*/  SYNCS.EXCH.64 URZ, [UR8+0x38], UR6 ;  /* 0x00003806083f75b2 */ /* 0x0000220008000100 */
[----:B------:R-:W-:Y:S01]  /*02b0*/  NOP ;  /* 0x0000000000007918 */ /* 0x000fe20000000000 */
.L_x_2:
[----:B------:R-:W-:Y:S01]  /*02c0*/  SHF.R.S32.HI R7, RZ, 0x1f, R18 ;  /* 0x0000001fff077819 */ /* 0x000fe20000011412 */
[----:B------:R-:W5:Y:S01]  /*02d0*/  SHFL.IDX PT, R0, R0, RZ, 0x1f ;  /* 0x00001fff00007589 */ /* 0x000f6200000e0000 */
[----:B0-----:R-:W0:Y:S01]  /*02e0*/  S2UR UR8, SR_CTAID.X ;  /* 0x00000000000879c3 */ /* 0x001e220000002500 */
[----:B------:R-:W-:Y:S02]  /*02f0*/  ELECT P0, URZ, PT ;  /* 0x00000000003f782f */ /* 0x000fe40003800000 */
[----:B------:R-:W-:Y:S01]  /*0300*/  LEA.HI R7, R7, R18, RZ, 0x7 ;  /* 0x0000001207077211 */ /* 0x000fe200078f38ff */
[----:B------:R-:W1:Y:S01]  /*0310*/  S2R R4, SR_CTAID.Y ;  /* 0x0000000000047919 */ /* 0x000e620000002600 */
[----:B------:R-:W-:Y:S01]  /*0320*/  ULDC UR4, c[0x0][0x154] ;  /* 0x0000550000047ab9 */ /* 0x000fe20000000800 */
[----:B------:R-:W-:Y:S01]  /*0330*/  NOP ;  /* 0x0000000000007918 */ /* 0x000fe20000000000 */
[----:B------:R-:W-:Y:S01]  /*0340*/  LOP3.LUT R7, R7, 0xffffff80, RZ, 0xc0, !PT ;  /* 0xffffff8007077812 */ /* 0x000fe200078ec0ff */
[----:B------:R-:W-:Y:S01]  /*0350*/  NOP ;  /* 0x0000000000007918 */ /* 0x000fe20000000000 */
[----:B------:R-:W2:Y:S03]  /*0360*/  LDC R12, c[0x0][0x140] ;  /* 0x00005000ff0c7b82 */ /* 0x000ea60000000800 */
[----:B------:R-:W-:-:S05]  /*0370*/  IMAD.IADD R7, R18, 0x1, -R7 ;  /* 0x0000000112077824 */ /* 0x000fca00078e0a07 */
[----:B------:R-:W-:Y:S02]  /*0380*/  SHF.R.S32.HI R6, RZ, 0x1f, R7 ;  /* 0x0000001fff067819 */ /* 0x000fe40000011407 */
[----:B------:R-:W-:Y:S02]  /*0390*/  LOP3.LUT P2, RZ, R7, 0x7, RZ, 0xc0, !PT ;  /* 0x0000000707ff7812 */ /* 0x000fe4000784c0ff */
[----:B------:R-:W-:Y:S02]  /*03a0*/  LEA.HI R6, R6, R7, RZ, 0x3 ;  /* 0x0000000706067211 */ /* 0x000fe400078f18ff */
[----:B-----5:R-:W-:Y:S02]  /*03b0*/  ISETP.NE.OR P0, PT, R0, RZ, !P0 ;  /* 0x000000ff0000720c */ /* 0x020fe40004705670 */
[--C-:B------:R-:W-:Y:S02]  /*03c0*/  SHF.R.S32.HI R0, RZ, 0x3, R6.reuse ;  /* 0x00000003ff007819 */ /* 0x100fe40000011406 */
[----:B------:R-:W-:-:S02]  /*03d0*/  SHF.R.S32.HI R9, RZ, 0x1f, R6 ;  /* 0x0000001fff097819 */ /* 0x000fc40000011406 */
[----:B------:R-:W-:Y:S02]  /*03e0*/  SHF.R.S32.HI R6, RZ, 0x1f, R3 ;  /* 0x0000001fff067819 */ /* 0x000fe40000011403 */
[----:B------:R-:W-:Y:S02]  /*03f0*/  LEA.HI R9, R9, R0, RZ, 0x2 ;  /* 0x0000000009097211 */ /* 0x000fe400078f10ff */
[----:B------:R-:W-:Y:S02]  /*0400*/  LEA.HI R6, R6, R3, RZ, 0x2 ;  /* 0x0000000306067211 */ /* 0x000fe400078f10ff */
[----:B-1----:R-:W-:Y:S01]  /*0410*/  I2FP.F32.U32 R8, R4 ;  /* 0x0000000400087245 */ /* 0x002fe20000201000 */
[----:B------:R-:W-:Y:S01]  /*0420*/  VOTEU.ALL UP0, P0 ;  /* 0x00000000003f7886 */ /* 0x000fe20000000000 */
[----:B------:R-:W-:Y:S01]  /*0430*/  LOP3.LUT R6, R6, 0x3ffffffc, RZ, 0xc0, !PT ;  /* 0x3ffffffc06067812 */ /* 0x000fe200078ec0ff */
[----:B------:R-:W-:Y:S01]  /*0440*/  VOTEU.ALL UP1, P0 ;  /* 0x00000000003f7886 */ /* 0x000fe20000020000 */
[----:B------:R-:W-:Y:S01]  /*0450*/  LOP3.LUT R9, R9, 0xfffffffc, RZ, 0xc0, !PT ;  /* 0xfffffffc09097812 */ /* 0x000fe200078ec0ff */
[----:B------:R-:W-:Y:S01]  /*0460*/  FMUL R10, R8, UR4 ;  /* 0x00000004080a7c20 */ /* 0x000fe20008400000 */
[----:B------:R-:W1:Y:S01]  /*0470*/  @!UP0 S2UR UR7, SR_CgaCtaId ;  /* 0x00000000000789c3 */ /* 0x000e620000008800 */
[----:B------:R-:W-:Y:S01]  /*0480*/  IMAD.IADD R11, R3, 0x1, -R6 ;  /* 0x00000001030b7824 */ /* 0x000fe200078e0a06 */
[----:B0-----:R-:W-:Y:S01]  /*0490*/  I2FP.F32.U32 R6, UR8 ;  /* 0x0000000800067c45 */ /* 0x001fe20008201000 */
[----:B------:R-:W-:Y:S01]  /*04a0*/  IMAD.IADD R0, R0, 0x1, -R9 ;  /* 0x0000000100007824 */ /* 0x000fe200078e0a09 */
[----:B------:R-:W-:Y:S01]  /*04b0*/  ULDC UR4, c[0x0][0x150] ;  /* 0x0000540000047ab9 */ /* 0x000fe20000000800 */
[----:B------:R-:W0:Y:S01]  /*04c0*/  F2I.U32.TRUNC.NTZ R10, R10 ;  /* 0x0000000a000a7305 */ /* 0x000e22000020f000 */
[----:B------:R-:W-:Y:S01]  /*04d0*/  SHF.R.S32.HI R3, RZ, 0x1f, R2 ;  /* 0x0000001fff037819 */ /* 0x000fe20000011402 */
[----:B------:R-:W-:Y:S01]  /*04e0*/  FMUL R6, R6, UR4 ;  /* 0x0000000406067c20 */ /* 0x000fe20008400000 */
[----:B------:R-:W5:Y:S01]  /*04f0*/  LDC R9, c[0x0][0x148] ;  /* 0x00005200ff097b82 */ /* 0x000f620000000800 */
[----:B------:R-:W-:Y:S01]  /*0500*/  IMAD R11, R11, 0x4, R0 ;  /* 0x000000040b0b7824 */ /* 0x000fe200078e0200 */
[----:B------:R-:W-:Y:S01]  /*0510*/  LEA.HI R3, R3, R2, RZ, 0x2 ;  /* 0x0000000203037211 */ /* 0x000fe200078f10ff */
[----:B------:R-:W-:Y:S01]  /*0520*/  UMOV UR4, 0x20 ;  /* 0x0000002000047882 */ /* 0x000fe20000000000 */
[----:B------:R-:W-:Y:S01]  /*0530*/  @!UP0 UMOV UR6, 0x400 ;  /* 0x0000040000068882 */ /* 0x000fe20000000000 */
[----:B------:R-:W3:Y:S01]  /*0540*/  F2I.U32.TRUNC.NTZ R6, R6 ;  /* 0x0000000600067305 */ /* 0x000ee2000020f000 */
[----:B------:R-:W-:Y:S01]  /*0550*/  LOP3.LUT R3, R3, 0xfffffffc, RZ, 0xc0, !PT ;  /* 0xfffffffc03037812 */ /* 0x000fe200078ec0ff */
[----:B------:R-:W-:Y:S01]  /*0560*/  IMAD.SHL.U32 R22, R11, 0x4, RZ ;  /* 0x000000040b167824 */ /* 0x000fe200078e00ff */
[----:B------:R-:W4:Y:S01]  /*0570*/  LDC R8, c[0x0][0x144] ;  /* 0x00005100ff087b82 */ /* 0x000f220000000800 */
[----:B------:R-:W-:-:S04]  /*0580*/  @!UP0 UIADD3 UR4, -UR4, 0x100000, URZ ;  /* 0x0010000004048890 */ /* 0x000fc8000fffe13f */
[----:B------:R-:W-:Y:S02]  /*0590*/  @!UP0 USHF.L.U32 UR5, UR4, 0xb, URZ ;  /* 0x0000000b04058899 */ /* 0x000fe4000800063f */
[----:B------:R-:W-:Y:S01]  /*05a0*/  @!UP0 USHF.L.U32 UR4, UR4, 0x1, URZ ;  /* 0x0000000104048899 */ /* 0x000fe2000800063f */
[----:B--2---:R-:W-:Y:S01]  /*05b0*/  ISETP.EQ.U32.AND P3, PT, R12, 0x1, PT ;  /* 0x000000010c00780c */ /* 0x004fe20003f62070 */
[----:B------:R-:W-:Y:S01]  /*05c0*/  IMAD.IADD R0, R2, 0x1, -R3 ;  /* 0x0000000102007824 */ /* 0x000fe200078e0a03 */
[----:B------:R-:W-:Y:S01]  /*05d0*/  LOP3.LUT R22, R11, 0xc, R22, 0x78, !PT ;  /* 0x0000000c0b167812 */ /* 0x000fe200078e7816 */
[----:B0-----:R-:W-:Y:S01]  /*05e0*/  IMAD.MOV R14, RZ, RZ, -R10 ;  /* 0x000000ffff0e7224 */ /* 0x001fe200078e0a0a */
[----:B-1----:R-:W-:Y:S02]  /*05f0*/  @!UP0 ULEA UR6, UR7, UR6, 0x18 ;  /* 0x0000000607068291 */ /* 0x002fe4000f8ec03f */
[----:B------:R-:W-:Y:S01]  /*0600*/  ISETP.NE.AND P1, PT, R0, 0x3, PT ;  /* 0x000000030000780c */ /* 0x000fe20003f25270 */
[----:B------:R-:W-:Y:S01]  /*0610*/  VOTEU.ALL UP0, P0 ;  /* 0x00000000003f7886 */ /* 0x000fe20000000000 */
[----:B------:R-:W-:Y:S01]  /*0620*/  ISETP.LT.U32.AND P0, PT, R22, 0x2, !P2 ;  /* 0x000000021600780c */ /* 0x000fe20005701070 */
[----:B---3--:R-:W-:Y:S01]  /*0630*/  IMAD.MOV R3, RZ, RZ, -R6 ;  /* 0x000000ffff037224 */ /* 0x008fe200078e0a06 */
[----:B------:R-:W-:-:S02]  /*0640*/  ISETP.EQ.OR P1, PT, R0, RZ, !P1 ;  /* 0x000000ff0000720c */ /* 0x000fc40004f22670 */
[----:B------:R-:W-:Y:S01]  /*0650*/  ISETP.NE.AND P2, PT, R5, RZ, PT ;  /* 0x000000ff0500720c */ /* 0x000fe20003f45270 */
[----:B-----5:R-:W-:Y:S01]  /*0660*/  IMAD R7, R9, R14, R4 ;  /* 0x0000000e09077224 */ /* 0x020fe200078e0204 */
[----:B------:R-:W-:Y:S01]  /*0670*/  ISETP.EQ.AND P1, PT, R5, RZ, P1 ;  /* 0x000000ff0500720c */ /* 0x000fe20000f22270 */
[----:B------:R-:W0:Y:S02]  /*0680*/  FENCE.VIEW.ASYNC.S ;  /* 0x00000000000073c6 */ /* 0x000e240000000000 */
[----:B0-----:R0:W1:Y:S01]  /*0690*/  @!UP0 SYNCS.EXCH.64 URZ, [UR6+0x50], UR4 ;  /* 0x00005004063f85b2 */ /* 0x0010620008000100 */
[----:B------:R-:W-:Y:S02]  /*06a0*/  ISETP.NE.AND P4, PT, R7, R22, PT ;  /* 0x000000160700720c */ /* 0x000fe40003f85270 */
[----:B------:R-:W-:Y:S01]  /*06b0*/  SEL R19, RZ, 0x1, !P1 ;  /* 0x00000001ff137807 */ /* 0x000fe20004800000 */
[----:B----4-:R-:W-:Y:S02]  /*06c0*/  IMAD R3, R8, R3, UR8 ;  /* 0x0000000808037e24 */ /* 0x010fe4000f8e0203 */
[----:B------:R-:W-:-:S03]  /*06d0*/  VIADD R8, R5, 0xffffffff ;  /* 0xffffffff05087836 */ /* 0x000fc60000000000 */
[----:B------:R-:W-:Y:S02]  /*06e0*/  ISETP.EQ.OR P4, PT, R3, RZ, !P4 ;  /* 0x000000ff0300720c */ /* 0x000fe40006782670 */
[----:B------:R-:W-:Y:S02]  /*06f0*/  ISETP.GE.U32.AND P5, PT, R8, 0x2, PT ;  /* 0x000000020800780c */ /* 0x000fe40003fa6070 */
[----:B------:R-:W-:Y:S02]  /*0700*/  PLOP3.LUT P0, PT, P0, P4, PT, 0x80, 0x0 ;  /* 0x000000000000781c */ /* 0x000fe40000709070 */
[----:B------:R-:W-:Y:S01]  /*0710*/  SEL R19, R19, 0x2, P5 ;  /* 0x0000000213137807 */ /* 0x000fe20002800000 */
[----:B------:R0:W2:Y:S01]  /*0720*/  @!UP1 SYNCS.EXCH.64 URZ, [UR6+0x58], UR4 ;  /* 0x00005804063f95b2 */ /* 0x0000a20008000100 */
[----:B------:R-:W-:Y:S01]  /*0730*/  P2R R156, PR, RZ, 0x1 ;  /* 0x00000001ff9c7803 */ /* 0x000fe20000000000 */
[----:B------:R-:W-:Y:S01]  /*0740*/  NOP ;  /* 0x0000000000007918 */ /* 0x000fe20000000000 */
[----:B------:R-:W-:Y:S07]  /*0750*/  @!P3 BRA `(.L_x_3) ;  /* 0x000000000008b947 */ /* 0x000fee0003800000 */
[----:B-12---:R-:W-:Y:S01]  /*0760*/  UCGABAR_ARV ;  /* 0x00000000000079c7 */ /* 0x006fe20008000000 */
[----:B------:R-:W-:Y:S05]  /*0770*/  BRA `(.L_x_4) ;  /* 0x0000000000047947 */ /* 0x000fea0003800000 */
.L_x_3:
[----:B-12---:R-:W-:Y:S01]  /*0780*/  NOP ;  /* 0x0000000000007918 */ /* 0x006fe20000000000 */
.L_x_4:
[----:B------:R-:W1:Y:S01]  /*0790*/  LDC R2, c[0x0][0x65c] ;  /* 0x00019700ff027b82 */ /* 0x000e620000000800 */
[----:B------:R-:W-:Y:S02]  /*07a0*/  IMAD.U32 R6, RZ, RZ, UR8 ;  /* 0x00000008ff067e24 */ /* 0x000fe4000f8e00ff */
[----:B------:R-:W-:Y:S01]  /*07b0*/  IMAD.MOV.U32 R7, RZ, RZ, RZ ;  /* 0x000000ffff077224 */ /* 0x000fe200078e00ff */
[----:B-1----:R-:W-:-:S04]  /*07c0*/  ISETP.NE.AND P1, PT, R2, 0x1, PT ;  /* 0x000000010200780c */ /* 0x002fc80003f25270 */
[----:B------:R-:W-:-:S09]  /*07d0*/  P2R R5, PR, RZ, 0x2 ;  /* 0x00000002ff057803 */ /* 0x000fd20000000000 */
[----:B------:R-:W1:Y:S01]  /*07e0*/  @P1 LDC R17, c[0x0][0x10] ;  /* 0x00000400ff111b82 */ /* 0x000e620000000800 */
[----:B------:R-:W-:Y:S02]  /*07f0*/  @P1 IMAD.MOV.U32 R5, RZ, RZ, RZ ;  /* 0x000000ffff051224 */ /* 0x000fe400078e00ff */
[----:B------:R-:W-:-:S05]  /*0800*/  @P1 IMAD.MOV.U32 R13, RZ, RZ, RZ ;  /* 0x000000ffff0d1224 */ /* 0x000fca00078e00ff */
[----:B------:R-:W2:Y:S01]  /*0810*/  @!P1 LDC R11, c[0x0][0xc] ;  /* 0x00000300ff0b9b82 */ /* 0x000ea20000000800 */
[----:B-1----:R-:W-:-:S04]  /*0820*/  @P1 IMAD.WIDE.U32 R16, R17, UR8, R4 ;  /* 0x0000000811101c25 */ /* 0x002fc8000f8e0004 */
[----:B------:R-:W-:Y:S02]  /*0830*/  @P1 IMAD.IADD R17, R17, 0x1, R13 ;  /* 0x0000000111111824 */ /* 0x000fe400078e020d */
[----:B--2---:R-:W-:-:S04]  /*0840*/  @!P1 IMAD.WIDE.U32 R6, R4, R11, R6 ;  /* 0x0000000b04069225 */ /* 0x004fc800078e0006 */
[----:B------:R-:W-:Y:S02]  /*0850*/  @!P1 IMAD.MOV.U32 R16, RZ, RZ, R6 ;  /* 0x000000ffff109224 */ /* 0x000fe400078e0006 */
[----:B------:R-:W-:Y:S01]  /*0860*/  @!P1 IMAD.MOV.U32 R17, RZ, RZ, R7 ;  /* 0x000000ffff119224 */ /* 0x000fe200078e0007 */
[----:B------:R-:W-:Y:S06]  /*0870*/  @!P3 BRA `(.L_x_5) ;  /* 0x00000000000cb947 */ /* 0x000fec0003800000 */
[----:B------:R-:W-:Y:S01]  /*0880*/  UCGABAR_WAIT ;  /* 0x0000000000007dc7 */ /* 0x000fe20008000000 */
[----:B------:R-:W-:Y:S01]  /*0890*/  CCTL.IVALL ;  /* 0x00000000ff00798f */ /* 0x000fe20002000000 */
[----:B------:R-:W-:Y:S05]  /*08a0*/  BRA `(.L_x_6) ;  /* 0x0000000000047947 */ /* 0x000fea0003800000 */
.L_x_5:
[----:B------:R-:W-:Y:S06]  /*08b0*/  BAR.SYNC.DEFER_BLOCKING 0x0 ;  /* 0x0000000000007b1d */ /* 0x000fec0000010000 */
.L_x_6:
[----:B------:R-:W-:Y:S05]  /*08c0*/  @!P2 BRA `(.L_x_7) ;  /* 0x000000b40014a947 */ /* 0x000fea0003800000 */
[----:B------:R-:W-:-:S13]  /*08d0*/  ISETP.GT.U32.AND P0, PT, R8, 0x1, PT ;  /* 0x000000010800780c */ /* 0x000fda0003f04070 */
[----:B0-----:R-:W-:Y:S05]  /*08e0*/  @P0 EXIT ;  /* 0x000000000000094d */ /* 0x001fea0003800000 */
[----:B------:R-:W-:Y:S01]  /*08f0*/  ULDC.64 UR4, c[0x0][0x650] ;  /* 0x0001940000047ab9 */ /* 0x000fe20000000a00 */
[----:B------:R-:W-:Y:S01]  /*0900*/  PRMT R0, RZ, 0x7610, R0 ;  /* 0x00007610ff007816 */ /* 0x000fe20000000000 */
[----:B------:R-:W-:Y:S01]  /*0910*/  IMAD.MOV.U32 R152, RZ, RZ, -0x1 ;  /* 0xffffffffff987424 */ /* 0x000fe200078e00ff */
[----:B------:R-:W-:Y:S01]  /*0920*/  ISETP.GE.U32.AND P0, PT, R16, UR4, PT ;  /* 0x0000000410007c0c */ /* 0x000fe2000bf06070 */
[----:B------:R-:W-:Y:S02]  /*0930*/  IMAD.MOV.U32 R153, RZ, RZ, -0x1 ;  /* 0xffffffffff997424 */ /* 0x000fe400078e00ff */
[----:B------:R-:W-:Y:S01]  /*0940*/  IMAD.MOV.U32 R23, RZ, RZ, -0x1 ;  /* 0xffffffffff177424 */ /* 0x000fe200078e00ff */
[----:B------:R-:W-:-:S13]  /*0950*/  ISETP.GE.U32.AND.EX P0, PT, R17, UR5, PT, P0 ;  /* 0x0000000511007c0c */ /* 0x000fda000bf06100 */
[----:B------:R-:W-:Y:S05]  /*0960*/  @P0 BRA `(.L_x_8) ;  /* 0x00000004002c0947 */ /* 0x000fea0003800000 */
[----:B------:R-:W0:Y:S01]  /*0970*/  LDC.64 R20, c[0x0][0x628] ;  /* 0x00018a00ff147b82 */ /* 0x000e220000000a00 */
[----:B------:R-:W-:Y:S02]  /*0980*/  IMAD.MOV.U32 R6, RZ, RZ, R16 ;  /* 0x000000ffff067224 */ /* 0x000fe400078e0010 */
[----:B------:R-:W-:-:S05]  /*0990*/  IMAD.MOV.U32 R7, RZ, RZ, R17 ;  /* 0x000000ffff077224 */ /* 0x000fca00078e0011 */
[----:B------:R-:W1:Y:S08]  /*09a0*/  LDC R0, c[0x0][0x630] ;  /* 0x00018c00ff007b82 */ /* 0x000e700000000800 */
[----:B------:R-:W2:Y:S01]  /*09b0*/  LDC.64 R24, c[0x0][0x620] ;  /* 0x00018800ff187b82 */ /* 0x000ea20000000a00 */
[----:B0-----:R-:W-:-:S04]  /*09c0*/  ISETP.NE.U32.AND P0, PT, R20, RZ, PT ;  /* 0x000000ff1400720c */ /* 0x001fc80003f05070 */
[----:B------:R-:W-:-:S13]  /*09d0*/  ISETP.NE.AND.EX P0, PT, R21, RZ, PT, P0 ;  /* 0x000000ff1500720c */ /* 0x000fda0003f05300 */
[----:B-12---:R-:W-:Y:S05]  /*09e0*/  @!P0 BRA `(.L_x_9) ;  /* 0x0000000000288947 */ /* 0x006fea0003800000 */
[----:B------:R-:W0:Y:S02]  /*09f0*/  LDC R13, c[0x0][0x634] ;  /* 0x00018d00ff0d7b82 */ /* 0x000e240000000800 */
[----:B0-----:R-:W-:-:S05]  /*0a00*/  IADD3 R13, P0, R16, R13, RZ ;  /* 0x0000000d100d7210 */ /* 0x001fca0007f1e0ff */
[----:B------:R-:W-:-:S04]  /*0a10*/  IMAD.X R15, RZ, RZ, R17, P0 ;  /* 0x000000ffff0f7224 */ /* 0x000fc800000e0611 */
[----:B------:R-:W-:-:S04]  /*0a20*/  IMAD.WIDE.U32 R6, R15, R20, RZ ;  /* 0x000000140f067225 */ /* 0x000fc800078e00ff */
[----:B------:R-:W-:-:S04]  /*0a30*/  IMAD.WIDE.U32 R10, P0, R13, R21, R6 ;  /* 0x000000150d0a7225 */ /* 0x000fc80007800006 */
[----:B------:R-:W-:-:S04]  /*0a40*/  IMAD.WIDE.U32 R6, R13, R20, RZ ;  /* 0x000000140d067225 */ /* 0x000fc800078e00ff */
[----:B------:R-:W-:Y:S01]  /*0a50*/  IMAD.X R13, RZ, RZ, RZ, P0 ;  /* 0x000000ffff0d7224 */ /* 0x000fe200000e06ff */
[----:B------:R-:W-:Y:S01]  /*0a60*/  IADD3 RZ, P0, R7, R10, RZ ;  /* 0x0000000a07ff7210 */ /* 0x000fe20007f1e0ff */
[----:B------:R-:W-:-:S04]  /*0a70*/  IMAD.MOV.U32 R12, RZ, RZ, R11 ;  /* 0x000000ffff0c7224 */ /* 0x000fc800078e000b */
[----:B------:R-:W-:-:S08]  /*0a80*/  IMAD.WIDE.U32.X R6, R15, R21, R12, P0 ;  /* 0x000000150f067225 */ /* 0x000fd000000e040c */
.L_x_9:
[----:B------:R-:W0:Y:S01]  /*0a90*/  LDC.64 R20, c[0x0][0x640] ;  /* 0x00019000ff147b82 */ /* 0x000e220000000a00 */
[--C-:B------:R-:W-:Y:S01]  /*0aa0*/  SHF.R.U64 R27, R6, R0, R7.reuse ;  /* 0x00000000061b7219 */ /* 0x100fe20000001207 */
[----:B------:R-:W-:Y:S01]  /*0ab0*/  IMAD R28, R9, R14, R4 ;  /* 0x0000000e091c7224 */ /* 0x000fe200078e0204 */
[----:B------:R-:W-:Y:S02]  /*0ac0*/  SHF.R.U32.HI R0, RZ, R0, R7 ;  /* 0x00000000ff007219 */ /* 0x000fe40000011607 */
[----:B------:R-:W-:-:S03]  /*0ad0*/  IADD3 R5, P0, RZ, -R27, RZ ;  /* 0x8000001bff057210 */ /* 0x000fc60007f1e0ff */
[----:B------:R-:W1:Y:S02]  /*0ae0*/  LDC R8, c[0x0][0x618] ;  /* 0x00018600ff087b82 */ /* 0x000e640000000800 */
[----:B------:R-:W-:-:S04]  /*0af0*/  IMAD.X R7, RZ, RZ, ~R0, P0 ;  /* 0x000000ffff077224 */ /* 0x000fc800000e0e00 */
[-C--:B------:R-:W-:Y:S02]  /*0b00*/  IMAD R0, R7, R24.reuse, RZ ;  /* 0x0000001807007224 */ /* 0x080fe400078e02ff */
[----:B------:R-:W2:Y:S01]  /*0b10*/  LDC R11, c[0x0][0x608] ;  /* 0x00018200ff0b7b82 */ /* 0x000ea20000000800 */
[----:B------:R-:W-:-:S04]  /*0b20*/  IMAD.WIDE.U32 R6, R5, R24, R16 ;  /* 0x0000001805067225 */ /* 0x000fc800078e0010 */
[----:B------:R-:W-:Y:S02]  /*0b30*/  IMAD R5, R5, R25, R0 ;  /* 0x0000001905057224 */ /* 0x000fe400078e0200 */
[----:B------:R-:W-:Y:S01]  /*0b40*/  IMAD.MOV.U32 R25, RZ, RZ, 0x1 ;  /* 0x00000001ff197424 */ /* 0x000fe200078e00ff */
[----:B------:R-:W3:Y:S01]  /*0b50*/  LDC R12, c[0x0][0x658] ;  /* 0x00019600ff0c7b82 */ /* 0x000ee20000000800 */
[----:B0-----:R-:W-:Y:S01]  /*0b60*/  ISETP.NE.U32.AND P0, PT, R20, RZ, PT ;  /* 0x000000ff1400720c */ /* 0x001fe20003f05070 */
[----:B------:R-:W-:Y:S02]  /*0b70*/  IMAD.IADD R5, R7, 0x1, R5 ;  /* 0x0000000107057824 */ /* 0x000fe400078e0205 */
[----:B------:R-:W-:Y:S01]  /*0b80*/  IMAD.MOV.U32 R7, RZ, RZ, -0x1 ;  /* 0xffffffffff077424 */ /* 0x000fe200078e00ff */
[----:B------:R-:W-:-:S03]  /*0b90*/  ISETP.NE.AND.EX P0, PT, R21, RZ, PT, P0 ;  /* 0x000000ff1500720c */ /* 0x000fc60003f05300 */
[----:B------:R-:W0:Y:S01]  /*0ba0*/  LDC R15, c[0x0][0x600] ;  /* 0x00018000ff0f7b82 */ /* 0x000e220000000800 */
[-CC-:B-1----:R-:W-:Y:S02]  /*0bb0*/  SHF.R.U64 R13, R6, R8.reuse, R5.reuse ;  /* 0x00000008060d7219 */ /* 0x182fe40000001205 */
[----:B------:R-:W-:-:S05]  /*0bc0*/  SHF.R.U32.HI R0, RZ, R8, R5 ;  /* 0x00000008ff007219 */ /* 0x000fca0000011605 */
[----:B------:R-:W1:Y:S01]  /*0bd0*/  LDC R23, c[0x0][0x648] ;  /* 0x00019200ff177b82 */ /* 0x000e620000000800 */
[-CC-:B--2---:R-:W-:Y:S02]  /*0be0*/  SHF.R.U64 R29, R13, R11.reuse, R0.reuse ;  /* 0x0000000b0d1d7219 */ /* 0x184fe40000001200 */
[----:B------:R-:W-:-:S05]  /*0bf0*/  SHF.R.U32.HI R5, RZ, R11, R0 ;  /* 0x0000000bff057219 */ /* 0x000fca0000011600 */
[----:B------:R-:W2:Y:S01]  /*0c00*/  LDC R24, c[0x0][0x638] ;  /* 0x00018e00ff187b82 */ /* 0x000ea20000000800 */
[-CC-:B---3--:R-:W-:Y:S02]  /*0c10*/  SHF.R.U64 R14, R29, R12.reuse, R5.reuse ;  /* 0x0000000c1d0e7219 */ /* 0x188fe40000001205 */
[-C--:B------:R-:W-:Y:S02]  /*0c20*/  SHF.L.U32 R0, R7, R12.reuse, RZ ;  /* 0x0000000c07007219 */ /* 0x080fe400000006ff */
[----:B------:R-:W-:Y:S01]  /*0c30*/  SHF.R.U32.HI R5, RZ, R12, R5 ;  /* 0x0000000cff057219 */ /* 0x000fe20000011605 */
[----:B------:R-:W-:Y:S01]  /*0c40*/  IMAD.MOV.U32 R4, RZ, RZ, R14 ;  /* 0x000000ffff047224 */ /* 0x000fe200078e000e */
[----:B------:R-:W-:Y:S01]  /*0c50*/  LOP3.LUT R10, RZ, R0, RZ, 0x33, !PT ;  /* 0x00000000ff0a7212 */ /* 0x000fe200078e33ff */
[----:B------:R-:W3:Y:S01]  /*0c60*/  LDC R26, c[0x0][0x610] ;  /* 0x00018400ff1a7b82 */ /* 0x000ee20000000800 */
[----:B------:R-:W-:Y:S05]  /*0c70*/  @!P0 BRA `(.L_x_10) ;  /* 0x0000000000288947 */ /* 0x000fea0003800000 */
[----:B------:R-:W4:Y:S02]  /*0c80*/  LDC R9, c[0x0][0x64c] ;  /* 0x00019300ff097b82 */ /* 0x000f240000000800 */
[----:B----4-:R-:W-:-:S05]  /*0c90*/  IADD3 R9, P0, R14, R9, RZ ;  /* 0x000000090e097210 */ /* 0x010fca0007f1e0ff */
        /* <DEDUP_REMOVED lines=8> */
.L_x_10:
[----:B-1----:R-:W-:Y:S01]  /*0d20*/  SHF.R.U64 R4, R4, R23, R5 ;  /* 0x0000001704047219 */ /* 0x002fe20000001205 */
[----:B0-----:R-:W-:Y:S01]  /*0d30*/  VIADD R6, R15, 0xffffffff ;  /* 0xffffffff0f067836 */ /* 0x001fe20000000000 */
[----:B------:R-:W-:Y:S01]  /*0d40*/  SHF.L.U32 R0, R25, R12, RZ ;  /* 0x0000000c19007219 */ /* 0x000fe200000006ff */
[----:B------:R-:W-:Y:S01]  /*0d50*/  IMAD.MOV.U32 R23, RZ, RZ, R27 ;  /* 0x000000ffff177224 */ /* 0x000fe200078e001b */
[----:B------:R-:W-:Y:S01]  /*0d60*/  LOP3.LUT R5, R29, R10, RZ, 0xc0, !PT ;  /* 0x0000000a1d057212 */ /* 0x000fe200078ec0ff */
[----:B------:R-:W-:Y:S01]  /*0d70*/  IMAD.MOV R7, RZ, RZ, -R4 ;  /* 0x000000ffff077224 */ /* 0x000fe200078e0a04 */
[----:B------:R-:W-:Y:S02]  /*0d80*/  SEL R3, R3, R28, !P1 ;  /* 0x0000001c03037207 */ /* 0x000fe40004800000 */
[----:B------:R-:W-:Y:S01]  /*0d90*/  LOP3.LUT R6, R13, R6, RZ, 0xc0, !PT ;  /* 0x000000060d067212 */ /* 0x000fe200078ec0ff */
[----:B------:R-:W-:Y:S02]  /*0da0*/  IMAD R4, R0, R4, R5 ;  /* 0x0000000400047224 */ /* 0x000fe400078e0205 */
[----:B--2---:R-:W-:-:S02]  /*0db0*/  IMAD R0, R7, R24, R14 ;  /* 0x0000001807007224 */ /* 0x004fc400078e020e */
[----:B---3--:R-:W-:Y:S02]  /*0dc0*/  IMAD R3, R4, R26, R3 ;  /* 0x0000001a04037224 */ /* 0x008fe400078e0203 */
[----:B------:R-:W-:Y:S02]  /*0dd0*/  IMAD R152, R0, R15, R6 ;  /* 0x0000000f00987224 */ /* 0x000fe400078e0206 */
[----:B------:R-:W-:-:S03]  /*0de0*/  IMAD.MOV.U32 R4, RZ, RZ, 0x1 ;  /* 0x00000001ff047424 */ /* 0x000fc600078e00ff */
[----:B------:R-:W-:Y:S02]  /*0df0*/  SEL R153, R152, R3, !P1 ;  /* 0x0000000398997207 */ /* 0x000fe40004800000 */
[----:B------:R-:W-:Y:S02]  /*0e00*/  PRMT R0, R4, 0x7610, R0 ;  /* 0x0000761004007816 */ /* 0x000fe40000000000 */
[----:B------:R-:W-:-:S07]  /*0e10*/  SEL R152, R3, R152, !P1 ;  /* 0x0000009803987207 */ /* 0x000fce0004800000 */
.L_x_8:
[----:B------:R-:W-:-:S08]  /*0e20*/  NOP ;  /* 0x0000000000007918 */ /* 0x000fd00000000000 */
[----:B------:R-:W0:Y:S02]  /*0e30*/  USETMAXREG.TRY_ALLOC.CTAPOOL UP0, 0xe8 ;  /* 0x000000e8000079c8 */ /* 0x000e240008000600 */
[----:B0-----:R-:W-:-:S13]  /*0e40*/  PLOP3.LUT P0, PT, PT, PT, UP0, 0x80, 0x0 ;  /* 0x000000000000781c */ /* 0x001fda0003f0f008 */
[----:B------:R-:W-:Y:S05]  /*0e50*/  @!P0 BRA `(.L_x_8) ;  /* 0xfffffffc00f08947 */ /* 0x000fea000383ffff */
[----:B------:R-:W-:Y:S01]  /*0e60*/  ULDC.64 UR4, c[0x0][0x598] ;  /* 0x0001660000047ab9 */ /* 0x000fe20000000a00 */
[----:B------:R-:W-:Y:S01]  /*0e70*/  ULDC.64 UR36, c[0x0][0x208] ;  /* 0x0000820000247ab9 */ /* 0x000fe20000000a00 */
[----:B------:R-:W-:-:S04]  /*0e80*/  ISETP.NE.U32.AND P0, PT, RZ, UR4, PT ;  /* 0x00000004ff007c0c */ /* 0x000fc8000bf05070 */
[----:B------:R-:W-:-:S13]  /*0e90*/  ISETP.NE.AND.EX P0, PT, RZ, UR5, PT, P0 ;  /* 0x00000005ff007c0c */ /* 0x000fda000bf05300 */
[----:B------:R-:W-:Y:S05]  /*0ea0*/  @!P0 BRA `(.L_x_11) ;  /* 0x00000000001c8947 */ /* 0x000fea0003800000 */
[----:B------:R-:W0:Y:S02]  /*0eb0*/  LDC.64 R4, c[0x0][0x598] ;  /* 0x00016600ff047b82 */ /* 0x000e240000000a00 */
[----:B0-----:R-:W2:Y:S02]  /*0ec0*/  LDG.E.64 R4, desc[UR36][R4.64] ;  /* 0x0000002404047981 */ /* 0x001ea4000c1e1b00 */
[----:B--2---:R-:W-:-:S04]  /*0ed0*/  ISETP.NE.U32.AND P0, PT, R4, RZ, PT ;  /* 0x000000ff0400720c */ /* 0x004fc80003f05070 */
[----:B------:R-:W-:-:S13]  /*0ee0*/  ISETP.NE.AND.EX P0, PT, R5, RZ, PT, P0 ;  /* 0x000000ff0500720c */ /* 0x000fda0003f05300 */
[----:B------:R-:W-:Y:S05]  /*0ef0*/  @!P0 BRA `(.L_x_11) ;  /* 0x0000000000088947 */ /* 0x000fea0003800000 */
[----:B------:R0:W5:Y:S01]  /*0f00*/  LD.E R154, desc[UR36][R4.64] ;  /* 0x00000024049a7980 */ /* 0x000162000c101900 */
[----:B------:R-:W-:Y:S05]  /*0f10*/  BRA `(.L_x_12) ;  /* 0x0000000000247947 */ /* 0x000fea0003800000 */
.L_x_11:
[----:B------:R-:W-:Y:S02]  /*0f20*/  ULDC.64 UR4, c[0x0][0x588] ;  /* 0x0001620000047ab9 */ /* 0x000fe40000000a00 */
[----:B------:R-:W-:-:S04]  /*0f30*/  ISETP.NE.U32.AND P0, PT, RZ, UR4, PT ;  /* 0x00000004ff007c0c */ /* 0x000fc8000bf05070 */
[----:B------:R-:W-:-:S13]  /*0f40*/  ISETP.NE.AND.EX P0, PT, RZ, UR5, PT, P0 ;  /* 0x00000005ff007c0c */ /* 0x000fda000bf05300 */
[----:B------:R-:W-:Y:S05]  /*0f50*/  @!P0 BRA `(.L_x_13) ;  /* 0x00000000000c8947 */ /* 0x000fea0003800000 */
[----:B------:R-:W0:Y:S02]  /*0f60*/  LDC.64 R154, c[0x0][0x588] ;  /* 0x00016200ff9a7b82 */ /* 0x000e240000000a00 */
[----:B0-----:R1:W5:Y:S01]  /*0f70*/  LDG.E R154, desc[UR36][R154.64] ;  /* 0x000000249a9a7981 */ /* 0x001362000c1e1900 */
[----:B------:R-:W-:Y:S05]  /*0f80*/  BRA `(.L_x_12) ;  /* 0x0000000000087947 */ /* 0x000fea0003800000 */
.L_x_13:
[----:B------:R-:W-:Y:S02]  /*0f90*/  ULDC UR4, c[0x0][0x580] ;  /* 0x0001600000047ab9 */ /* 0x000fe40000000800 */
[----:B------:R-:W-:-:S07]  /*0fa0*/  IMAD.U32 R154, RZ, RZ, UR4 ;  /* 0x00000004ff9a7e24 */ /* 0x000fce000f8e00ff */
.L_x_12:
[----:B------:R-:W-:Y:S02]  /*0fb0*/  ULDC.64 UR4, c[0x0][0x5a0] ;  /* 0x0001680000047ab9 */ /* 0x000fe40000000a00 */
[----:B------:R-:W-:-:S04]  /*0fc0*/  ISETP.NE.U32.AND P0, PT, RZ, UR4, PT ;  /* 0x00000004ff007c0c */ /* 0x000fc8000bf05070 */
[----:B------:R-:W-:-:S13]  /*0fd0*/  ISETP.NE.AND.EX P0, PT, RZ, UR5, PT, P0 ;  /* 0x00000005ff007c0c */ /* 0x000fda000bf05300 */
[----:B------:R-:W-:Y:S05]  /*0fe0*/  @!P0 BRA `(.L_x_14) ;  /* 0x00000000001c8947 */ /* 0x000fea0003800000 */
[----:B0-----:R-:W0:Y:S02]  /*0ff0*/  LDC.64 R4, c[0x0][0x5a0] ;  /* 0x00016800ff047b82 */ /* 0x001e240000000a00 */
[----:B0-----:R-:W2:Y:S02]  /*1000*/  LDG.E.64 R4, desc[UR36][R4.64] ;  /* 0x0000002404047981 */ /* 0x001ea4000c1e1b00 */
[----:B--2---:R-:W-:-:S04]  /*1010*/  ISETP.NE.U32.AND P0, PT, R4, RZ, PT ;  /* 0x000000ff0400720c */ /* 0x004fc80003f05070 */
[----:B------:R-:W-:-:S13]  /*1020*/  ISETP.NE.AND.EX P0, PT, R5, RZ, PT, P0 ;  /* 0x000000ff0500720c */ /* 0x000fda0003f05300 */
[----:B------:R-:W-:Y:S05]  /*1030*/  @!P0 BRA `(.L_x_14) ;  /* 0x0000000000088947 */ /* 0x000fea0003800000 */
[----:B-1----:R0:W5:Y:S01]  /*1040*/  LD.E R155, desc[UR36][R4.64] ;  /* 0x00000024049b7980 */ /* 0x002162000c101900 */
[----:B------:R-:W-:Y:S05]  /*1050*/  BRA `(.L_x_15) ;  /* 0x0000000000247947 */ /* 0x000fea0003800000 */
.L_x_14:
[----:B------:R-:W-:Y:S02]  /*1060*/  ULDC.64 UR4, c[0x0][0x590] ;  /* 0x0001640000047ab9 */ /* 0x000fe40000000a00 */
[----:B------:R-:W-:-:S04]  /*1070*/  ISETP.NE.U32.AND P0, PT, RZ, UR4, PT ;  /* 0x00000004ff007c0c */ /* 0x000fc8000bf05070 */
[----:B------:R-:W-:-:S13]  /*1080*/  ISETP.NE.AND.EX P0, PT, RZ, UR5, PT, P0 ;  /* 0x00000005ff007c0c */ /* 0x000fda000bf05300 */
[----:B------:R-:W-:Y:S05]  /*1090*/  @!P0 BRA `(.L_x_16) ;  /* 0x00000000000c8947 */ /* 0x000fea0003800000 */
[----:B0-----:R-:W1:Y:S02]  /*10a0*/  LDC.64 R4, c[0x0][0x590] ;  /* 0x00016400ff047b82 */ /* 0x001e640000000a00 */
[----:B-1----:R1:W5:Y:S01]  /*10b0*/  LDG.E R155, desc[UR36][R4.64] ;  /* 0x00000024049b7981 */ /* 0x002362000c1e1900 */
[----:B------:R-:W-:Y:S05]  /*10c0*/  BRA `(.L_x_15) ;  /* 0x0000000000087947 */ /* 0x000fea0003800000 */
.L_x_16:
[----:B------:R-:W-:Y:S02]  /*10d0*/  ULDC UR4, c[0x0][0x584] ;  /* 0x0001610000047ab9 */ /* 0x000fe40000000800 */
[----:B-1----:R-:W-:-:S07]  /*10e0*/  IMAD.U32 R155, RZ, RZ, UR4 ;  /* 0x00000004ff9b7e24 */ /* 0x002fce000f8e00ff */
.L_x_15:
[----:B------:R-:W-:-:S13]  /*10f0*/  LOP3.LUT P0, RZ, R0, 0xff, RZ, 0xc0, !PT ;  /* 0x000000ff00ff7812 */ /* 0x000fda000780c0ff */
[----:B------:R-:W-:Y:S05]  /*1100*/  @!P0 EXIT ;  /* 0x000000000000894d */ /* 0x000fea0003800000 */
[----:B------:R-:W-:Y:S01]  /*1110*/  ULDC UR4, c[0x0][0x28c] ;  /* 0x0000a30000047ab9 */ /* 0x000fe20000000800 */
[----:B------:R-:W-:Y:S01]  /*1120*/  LOP3.LUT R164, R19, 0x1, RZ, 0xfc, !PT ;  /* 0x0000000113a47812 */ /* 0x000fe200078efcff */
[----:B------:R-:W-:Y:S01]  /*1130*/  UIADD3 UR4, UR4, 0x7f, URZ ;  /* 0x0000007f04047890 */ /* 0x000fe2000fffe03f */
[----:B------:R-:W-:Y:S01]  /*1140*/  UMOV UR38, URZ ;  /* 0x0000003f00267c82 */ /* 0x000fe20008000000 */
[----:B------:R-:W-:Y:S02]  /*1150*/  UMOV UR39, URZ ;  /* 0x0000003f00277c82 */ /* 0x000fe40008000000 */
[----:B------:R-:W-:-:S04]  /*1160*/  USHF.R.S32.HI UR5, URZ, 0x1f, UR4 ;  /* 0x0000001f3f057899 */ /* 0x000fc80008011404 */
[----:B------:R-:W-:-:S04]  /*1170*/  ULEA.HI UR5, UR5, UR4, URZ, 0x7 ;  /* 0x0000000405057291 */ /* 0x000fc8000f8f383f */
[----:B------:R-:W-:-:S12]  /*1180*/  USHF.R.S32.HI UR40, URZ, 0x7, UR5 ;  /* 0x000000073f287899 */ /* 0x000fd80008011405 */
.L_x_288:
[----:B------:R-:W-:Y:S01]  /*1190*/  LOP3.LUT R0, R18, 0x80, RZ, 0xc0, !PT ;  /* 0x0000008012007812 */ /* 0x000fe200078ec0ff */
[----:B--2---:R-:W2:Y:S01]  /*11a0*/  S2UR UR7, SR_CgaCtaId ;  /* 0x00000000000779c3 */ /* 0x004ea20000008800 */
[----:B------:R-:W-:Y:S02]  /*11b0*/  UMOV UR6, 0x400 ;  /* 0x0000040000067882 */ /* 0x000fe40000000000 */
[----:B------:R-:W-:-:S06]  /*11c0*/  SHF.R.U32.HI R0, RZ, 0x7, R0 ;  /* 0x00000007ff007819 */ /* 0x000fcc0000011600 */
[----:B---3--:R-:W3:Y:S01]  /*11d0*/  SHFL.IDX PT, R0, R0, RZ, 0x1f ;  /* 0x00001fff00007589 */ /* 0x008ee200000e0000 */
[----:B--2---:R-:W-:Y:S01]  /*11e0*/  ULEA UR6, UR7, UR6, 0x18 ;  /* 0x0000000607067291 */ /* 0x004fe2000f8ec03f */
[----:B---3--:R-:W-:-:S13]  /*11f0*/  R2UR UR4, R0 ;  /* 0x00000000000472ca */ /* 0x008fda00000e0000 */
[----:B------:R-:W-:-:S04]  /*1200*/  ULEA.HI UR5, UR4, UR4, URZ, 0x1 ;  /* 0x0000000404057291 */ /* 0x000fc8000f8f083f */
[----:B------:R-:W-:-:S04]  /*1210*/  ULOP3.LUT UR5, UR5, 0x7fffe, URZ, 0xc0, !UPT ;  /* 0x0007fffe05057892 */ /* 0x000fc8000f8ec03f */
[----:B------:R-:W-:-:S03]  /*1220*/  UIADD3 UR5, UR4, -UR5, URZ ;  /* 0x8000000504057290 */ /* 0x000fc6000fffe03f */
[----:B------:R-:W-:Y:S01]  /*1230*/  ULDC UR4, c[0x0][0x28c] ;  /* 0x0000a30000047ab9 */ /* 0x000fe20000000800 */
[----:B------:R-:W-:Y:S01]  /*1240*/  ULEA UR5, UR5, UR6, 0xd ;  /* 0x0000000605057291 */ /* 0x000fe2000f8e683f */
[----:B------:R-:W-:-:S03]  /*1250*/  ISETP.LT.AND P0, PT, RZ, UR4, PT ;  /* 0x00000004ff007c0c */ /* 0x000fc6000bf01270 */
[----:B------:R-:W-:-:S04]  /*1260*/  UIADD3 UR5, UR5, 0x100, URZ ;  /* 0x0000010005057890 */ /* 0x000fc8000fffe03f */
[----:B------:R-:W-:-:S04]  /*1270*/  USHF.R.U32.HI UR5, URZ, 0x4, UR5 ;  /* 0x000000043f057899 */ /* 0x000fc80008011605 */
[----:B------:R-:W-:Y:S02]  /*1280*/  ULOP3.LUT UR41, UR5, 0x3fff, URZ, 0xc0, !UPT ;  /* 0x00003fff05297892 */ /* 0x000fe4000f8ec03f */
[----:B-1--45:R-:W-:Y:S10]  /*1290*/  @P0 BRA `(.L_x_17) ;  /* 0x0000000000400947 */ /* 0x032ff40003800000 */
[----:B------:R-:W-:Y:S01]  /*12a0*/  MOV R0, 0x0 ;  /* 0x0000000000007802 */ /* 0x000fe20000000f00 */
[----:B------:R-:W-:Y:S01]  /*12b0*/  ULDC.64 UR4, c[0x4][0x68] ;  /* 0x01001a0000047ab9 */ /* 0x000fe20000000a00 */
[----:B------:R-:W-:Y:S01]  /*12c0*/  ULDC.64 UR6, c[0x4][0x8] ;  /* 0x0100020000067ab9 */ /* 0x000fe20000000a00 */
[----:B01----:R-:W-:Y:S01]  /*12d0*/  IMAD.U32 R4, RZ, RZ, UR4 ;  /* 0x00000004ff047e24 */ /* 0x003fe2000f8e00ff */
[----:B------:R0:W1:Y:S01]  /*12e0*/  LDC.64 R14, c[0x4][R0] ;  /* 0x01000000000e7b82 */ /* 0x0000620000000a00 */
[----:B------:R-:W-:Y:S01]  /*12f0*/  IMAD.U32 R5, RZ, RZ, UR5 ;  /* 0x00000005ff057e24 */ /* 0x000fe2000f8e00ff */
[----:B------:R-:W-:Y:S01]  /*1300*/  ULDC.64 UR4, c[0x4][0x70] ;  /* 0x01001c0000047ab9 */ /* 0x000fe20000000a00 */
[----:B------:R-:W-:Y:S02]  /*1310*/  IMAD.U32 R10, RZ, RZ, UR6 ;  /* 0x00000006ff0a7e24 */ /* 0x000fe4000f8e00ff */
[----:B------:R-:W-:Y:S02]  /*1320*/  IMAD.U32 R6, RZ, RZ, UR4 ;  /* 0x00000004ff067e24 */ /* 0x000fe4000f8e00ff */
[----:B------:R-:W-:-:S02]  /*1330*/  IMAD.U32 R7, RZ, RZ, UR5 ;  /* 0x00000005ff077e24 */ /* 0x000fc4000f8e00ff */
[----:B------:R-:W-:Y:S02]  /*1340*/  IMAD.U32 R11, RZ, RZ, UR7 ;  /* 0x00000007ff0b7e24 */ /* 0x000fe4000f8e00ff */
[----:B------:R-:W-:Y:S02]  /*1350*/  IMAD.MOV.U32 R8, RZ, RZ, 0x1e1 ;  /* 0x000001e1ff087424 */ /* 0x000fe400078e00ff */
[----:B------:R-:W-:Y:S02]  /*1360*/  IMAD.MOV.U32 R12, RZ, RZ, 0x1 ;  /* 0x00000001ff0c7424 */ /* 0x000fe400078e00ff */
[----:B0-----:R-:W-:-:S07]  /*1370*/  IMAD.MOV.U32 R13, RZ, RZ, RZ ;  /* 0x000000ffff0d7224 */ /* 0x001fce00078e00ff */
[----:B------:R-:W-:-:S07]  /*1380*/  LEPC R20, `(.L_x_17) ;  /* 0x000000001014794e */ /* 0x000fce0000000000 */
[----:B-1---5:R-:W-:Y:S05]  /*1390*/  CALL.ABS.NOINC R14 ;  /* 0x000000000e007343 */ /* 0x022fea0003c00000 */
.L_x_17:
[----:B------:R-:W-:-:S13]  /*13a0*/  ISETP.NE.AND P0, PT, R164, 0x3, PT ;  /* 0x00000003a400780c */ /* 0x000fda0003f05270 */
[----:B------:R-:W-:Y:S05]  /*13b0*/  @!P0 BRA `(.L_x_18) ;  /* 0x0000000000048947 */ /* 0x000fea0003800000 */
[----:B------:R-:W-:Y:S01]  /*13c0*/  BPT.TRAP 0x1 ;  /* 0x000000040000795c */ /* 0x000fe20000300000 */
.L_x_18:
[----:B------:R-:W2:Y:S01]  /*13d0*/  S2UR UR5, SR_CgaCtaId ;  /* 0x00000000000579c3 */ /* 0x000ea20000008800 */
[----:B------:R-:W-:Y:S01]  /*13e0*/  UMOV UR4, 0x400 ;  /* 0x0000040000047882 */ /* 0x000fe20000000000 */
[----:B------:R-:W-:Y:S02]  /*13f0*/  IMAD.U32 R0, RZ, RZ, UR38 ;  /* 0x00000026ff007e24 */ /* 0x000fe4000f8e00ff */
[----:B------:R-:W-:-:S03]  /*1400*/  IMAD.U32 R3, RZ, RZ, UR39 ;  /* 0x00000027ff037e24 */ /* 0x000fc6000f8e00ff */
[----:B------:R-:W-:Y:S01]  /*1410*/  SHF.L.U32 R0, R0, 0x1f, RZ ;  /* 0x0000001f00007819 */ /* 0x000fe200000006ff */
[----:B--2---:R-:W-:-:S06]  /*1420*/  ULEA UR4, UR5, UR4, 0x18 ;  /* 0x0000000405047291 */ /* 0x004fcc000f8ec03f */
[----:B------:R-:W-:-:S04]  /*1430*/  IMAD.U32 R6, RZ, RZ, UR4 ;  /* 0x00000004ff067e24 */ /* 0x000fc8000f8e00ff */
[----:B------:R-:W-:-:S04]  /*1440*/  IMAD R3, R3, 0x8, R6 ;  /* 0x0000000803037824 */ /* 0x000fc800078e0206 */
[----:B------:R2:W3:Y:S01]  /*1450*/  SYNCS.PHASECHK.TRANS64.TRYWAIT P1, [R3+URZ], R0 ;  /* 0x00000000030075a7 */ /* 0x0004e2000802017f */
[----:B------:R-:W-:Y:S05]  /*1460*/  @!P0 BRA `(.L_x_19) ;  /* 0x0000000000048947 */ /* 0x000fea0003800000 */
[----:B------:R-:W-:Y:S01]  /*1470*/  BPT.TRAP 0x1 ;  /* 0x000000040000795c */ /* 0x000fe20000300000 */
.L_x_19:
[----:B---3--:R-:W-:Y:S05]  /*1480*/  @P1 BRA `(.L_x_20) ;  /* 0x0000000000081947 */ /* 0x008fea0003800000 */
[----:B------:R-:W3:Y:S02]  /*1490*/  SYNCS.PHASECHK.TRANS64.TRYWAIT P1, [R3+URZ], R0 ;  /* 0x00000000030075a7 */ /* 0x000ee4000802017f */
[----:B---3--:R-:W-:Y:S05]  /*14a0*/  @!P1 BRA `(.L_x_21) ;  /* 0x000000c000109947 */ /* 0x008fea0003800000 */
.L_x_20:
[----:B------:R-:W-:-:S04]  /*14b0*/  UISETP.LT.AND UP0, UPT, UR40, 0x1, UPT ;  /* 0x000000012800788c */ /* 0x000fc8000bf01270 */
[----:B------:R-:W-:-:S06]  /*14c0*/  USEL UR4, UR40, 0x1, UP0 ;  /* 0x0000000128047887 */ /* 0x000fcc0008000000 */
[----:B--23--:R-:W-:Y:S01]  /*14d0*/  IMAD.U32 R0, RZ, RZ, UR4 ;  /* 0x00000004ff007e24 */ /* 0x00cfe2000f8e00ff */
[----:B------:R-:W-:Y:S05]  /*14e0*/  WARPSYNC.ALL ;  /* 0x0000000000007948 */ /* 0x000fea0003800000 */
[----:B------:R-:W-:-:S04]  /*14f0*/  IADD3 R0, -R0, UR40, RZ ;  /* 0x0000002800007c10 */ /* 0x000fc8000fffe1ff */
[----:B------:R-:W-:Y:S02]  /*1500*/  ISETP.GE.AND P1, PT, R0, 0x1, PT ;  /* 0x000000010000780c */ /* 0x000fe40003f26270 */
[----:B------:R-:W-:Y:S01]  /*1510*/  R2UR UR4, R6 ;  /* 0x00000000060472ca */ /* 0x000fe200000e0000 */
[----:B------:R-:W-:Y:S01]  /*1520*/  WARPGROUP.ARRIVE ;  /* 0x00000000000079c5 */ /* 0x000fe20000000000 */
[----:B------:R-:W-:Y:S01]  /*1530*/  UMOV UR9, 0x40000040 ;  /* 0x4000004000097882 */ /* 0x000fe20000000000 */
[----:B------:R-:W-:Y:S01]  /*1540*/  UMOV UR11, 0x40000040 ;  /* 0x40000040000b7882 */ /* 0x000fe20000000000 */
[----:B------:R-:W-:Y:S01]  /*1550*/  UMOV UR13, 0x40000040 ;  /* 0x40000040000d7882 */ /* 0x000fe20000000000 */
[----:B------:R-:W-:-:S08]  /*1560*/  UMOV UR15, UR11 ;  /* 0x0000000b000f7c82 */ /* 0x000fd00008000000 */
[----:B------:R-:W-:-:S04]  /*1570*/  UIADD3 UR4, UR4, 0x80100, URZ ;  /* 0x0008010004047890 */ /* 0x000fc8000fffe03f */
[----:B------:R-:W-:-:S04]  /*1580*/  USHF.R.U32.HI UR4, URZ, 0x4, UR4 ;  /* 0x000000043f047899 */ /* 0x000fc80008011604 */
[----:B------:R-:W-:Y:S02]  /*1590*/  ULOP3.LUT UR5, UR4, 0x3fff, URZ, 0xc0, !UPT ;  /* 0x00003fff04057892 */ /* 0x000fe4000f8ec03f */
[----:B------:R-:W-:Y:S02]  /*15a0*/  ULOP3.LUT UR4, UR41, 0x10000, URZ, 0xfc, !UPT ;  /* 0x0001000029047892 */ /* 0x000fe4000f8efc3f */
[----:B------:R-:W-:Y:S02]  /*15b0*/  ULOP3.LUT UR5, UR5, 0x10000, URZ, 0xfc, !UPT ;  /* 0x0001000005057892 */ /* 0x000fe4000f8efc3f */
[----:B------:R-:W-:Y:S02]  /*15c0*/  ULEA UR8, UR39, UR4, 0xd ;  /* 0x0000000427087291 */ /* 0x000fe4000f8e683f */
[----:B------:R-:W-:Y:S02]  /*15d0*/  ULEA UR6, UR39, UR5, 0xc ;  /* 0x0000000527067291 */ /* 0x000fe4000f8e603f */
[----:B------:R-:W-:-:S05]  /*15e0*/  UIADD3 UR12, UR8, 0x400, URZ ;  /* 0x00000400080c7890 */ /* 0x000fca000fffe03f */
[----:B------:R-:W-:Y:S02]  /*15f0*/  UMOV UR10, UR6 ;  /* 0x00000006000a7c82 */ /* 0x000fe40008000000 */
[----:B------:R-:W-:Y:S01]  /*1600*/  HGMMA.64x128x8.F32.TF32 R88, gdesc[UR8], RZ, !UPT, gsb0 ;  /* 0x05e00000085879f0 */ /* 0x000fe2000c0028ff */
[----:B------:R-:W-:Y:S02]  /*1610*/  UMOV UR14, UR10 ;  /* 0x0000000a000e7c82 */ /* 0x000fe40008000000 */
[----:B------:R-:W-:Y:S02]  /*1620*/  WARPGROUP.DEPBAR.LE gsb0, 0x0 ;  /* 0x00008000000079c5 */ /* 0x000fe40000010000 */
[----:B------:R-:W-:-:S07]  /*1630*/  WARPGROUP.ARRIVE ;  /* 0x00000000000079c5 */ /* 0x000fce0000000000 */
[----:B------:R-:W-:Y:S01]  /*1640*/  HGMMA.64x128x8.F32.TF32 R24, gdesc[UR12], RZ, !UPT, gsb0 ;  /* 0x05e000000c1879f0 */ /* 0x000fe2000c0028ff */
[----:B------:R-:W-:Y:S02]  /*1650*/  UIADD3 UR12, UR8, 0x2, URZ ;  /* 0x00000002080c7890 */ /* 0x000fe4000fffe03f */
[----:B------:R-:W-:Y:S01]  /*1660*/  UIADD3 UR14, UR6, 0x2, URZ ;  /* 0x00000002060e7890 */ /* 0x000fe2000fffe03f */
[----:B------:R-:W-:Y:S01]  /*1670*/  UMOV UR13, 0x40000040 ;  /* 0x40000040000d7882 */ /* 0x000fe20000000000 */
[----:B------:R-:W-:Y:S01]  /*1680*/  UMOV UR15, 0x40000040 ;  /* 0x40000040000f7882 */ /* 0x000fe20000000000 */
[----:B------:R-:W-:Y:S02]  /*1690*/  WARPGROUP.DEPBAR.LE gsb0, 0x0 ;  /* 0x00008000000079c5 */ /* 0x000fe40000010000 */
[----:B------:R-:W-:-:S06]  /*16a0*/  WARPGROUP.ARRIVE ;  /* 0x00000000000079c5 */ /* 0x000fcc0000000000 */
[----:B------:R-:W-:Y:S01]  /*16b0*/  HGMMA.64x128x8.F32.TF32 R88, gdesc[UR12], R88, gsb0 ;  /* 0x05e000000c5879f0 */ /* 0x000fe20008002858 */
[----:B------:R-:W-:Y:S01]  /*16c0*/  UIADD3 UR12, UR8, 0x402, URZ ;  /* 0x00000402080c7890 */ /* 0x000fe2000fffe03f */
[----:B------:R-:W-:Y:S01]  /*16d0*/  UMOV UR13, 0x40000040 ;  /* 0x40000040000d7882 */ /* 0x000fe20000000000 */
[----:B------:R-:W-:Y:S02]  /*16e0*/  WARPGROUP.DEPBAR.LE gsb0, 0x0 ;  /* 0x00008000000079c5 */ /* 0x000fe40000010000 */
[----:B------:R-:W-:-:S07]  /*16f0*/  WARPGROUP.ARRIVE ;  /* 0x00000000000079c5 */ /* 0x000fce0000000000 */
[----:B------:R-:W-:Y:S01]  /*1700*/  HGMMA.64x128x8.F32.TF32 R24, gdesc[UR12], R24, gsb0 ;  /* 0x05e000000c1879f0 */ /* 0x000fe20008002818 */
        /* <DEDUP_REMOVED lines=167> */
[----:B------:R-:W-:Y:S03]  /*2180*/  HGMMA.64x128x8.F32.TF32 R24, gdesc[UR12], R24, gsb0 ;  /* 0x05e000000c1879f0 */ /* 0x000fe60008002818 */
[----:B------:R-:W-:Y:S02]  /*2190*/  WARPGROUP.DEPBAR.LE gsb0, 0x0 ;  /* 0x00008000000079c5 */ /* 0x000fe40000010000 */
[----:B------:R-:W-:Y:S05]  /*21a0*/  @!P1 BRA `(.L_x_22) ;  /* 0x0000000c00b49947 */ /* 0x000fea0003800000 */
[----:B------:R-:W-:Y:S02]  /*21b0*/  UIADD3 UR6, UR39, 0x1, URZ ;  /* 0x0000000127067890 */ /* 0x000fe4000fffe03f */
[----:B------:R-:W-:Y:S02]  /*21c0*/  IMAD.U32 R3, RZ, RZ, UR39 ;  /* 0x00000027ff037e24 */ /* 0x000fe4000f8e00ff */
[----:B------:R-:W-:-:S04]  /*21d0*/  UISETP.NE.AND UP0, UPT, UR6, 0x4, UPT ;  /* 0x000000040600788c */ /* 0x000fc8000bf05270 */
[----:B------:R-:W-:Y:S02]  /*21e0*/  USEL UR7, URZ, 0x1, UP0 ;  /* 0x000000013f077887 */ /* 0x000fe40008000000 */
[----:B------:R-:W-:Y:S02]  /*21f0*/  USEL UR6, UR6, URZ, UP0 ;  /* 0x0000003f06067287 */ /* 0x000fe40008000000 */
[----:B------:R-:W-:-:S06]  /*2200*/  ULOP3.LUT UR7, UR38, UR7, URZ, 0x3c, !UPT ;  /* 0x0000000726077292 */ /* 0x000fcc000f8e3c3f */
[----:B------:R-:W-:-:S07]  /*2210*/  IMAD.U32 R7, RZ, RZ, UR7 ;  /* 0x00000007ff077e24 */ /* 0x000fce000f8e00ff */
.L_x_29:
[----:B------:R-:W-:Y:S05]  /*2220*/  @!P0 BRA `(.L_x_23) ;  /* 0x0000000000048947 */ /* 0x000fea0003800000 */
[----:B------:R-:W-:Y:S01]  /*2230*/  BPT.TRAP 0x1 ;  /* 0x000000040000795c */ /* 0x000fe20000300000 */
.L_x_23:
[----:B------:R-:W2:Y:S01]  /*2240*/  S2UR UR8, SR_CgaCtaId ;  /* 0x00000000000879c3 */ /* 0x000ea20000008800 */
[----:B------:R-:W-:Y:S01]  /*2250*/  UMOV UR7, 0x400 ;  /* 0x0000040000077882 */ /* 0x000fe20000000000 */
[----:B01----:R-:W-:Y:S01]  /*2260*/  IMAD.U32 R5, RZ, RZ, UR6 ;  /* 0x00000006ff057e24 */ /* 0x003fe2000f8e00ff */
[----:B------:R-:W-:Y:S01]  /*2270*/  SHF.L.U32 R4, R7, 0x1f, RZ ;  /* 0x0000001f07047819 */ /* 0x000fe200000006ff */
[----:B--2---:R-:W-:-:S06]  /*2280*/  ULEA UR7, UR8, UR7, 0x18 ;  /* 0x0000000708077291 */ /* 0x004fcc000f8ec03f */
[----:B------:R-:W-:-:S04]  /*2290*/  IMAD.U32 R6, RZ, RZ, UR7 ;  /* 0x00000007ff067e24 */ /* 0x000fc8000f8e00ff */
[----:B------:R-:W-:-:S04]  /*22a0*/  IMAD R5, R5, 0x8, R6 ;  /* 0x0000000805057824 */ /* 0x000fc800078e0206 */
[----:B------:R0:W1:Y:S01]  /*22b0*/  SYNCS.PHASECHK.TRANS64.TRYWAIT P1, [R5+URZ], R4 ;  /* 0x00000004050075a7 */ /* 0x000062000802017f */
[----:B------:R-:W-:Y:S05]  /*22c0*/  @!P0 BRA `(.L_x_24) ;  /* 0x0000000000048947 */ /* 0x000fea0003800000 */
[----:B------:R-:W-:Y:S01]  /*22d0*/  BPT.TRAP 0x1 ;  /* 0x000000040000795c */ /* 0x000fe20000300000 */
.L_x_24:
[----:B-1----:R-:W-:Y:S05]  /*22e0*/  @P1 BRA `(.L_x_25) ;  /* 0x0000000000081947 */ /* 0x002fea0003800000 */
[----:B------:R-:W1:Y:S02]  /*22f0*/  SYNCS.PHASECHK.TRANS64.TRYWAIT P1, [R5+URZ], R4 ;  /* 0x00000004050075a7 */ /* 0x000e64000802017f */
[----:B-1----:R-:W-:Y:S05]  /*2300*/  @!P1 BRA `(.L_x_26) ;  /* 0x000000b0008c9947 */ /* 0x002fea0003800000 */
.L_x_25:
[----:B------:R-:W-:Y:S01]  /*2310*/  ULEA UR10, UR6, UR5, 0xc ;  /* 0x00000005060a7291 */ /* 0x000fe2000f8e603f */
[----:B------:R-:W-:Y:S01]  /*2320*/  WARPGROUP.ARRIVE ;  /* 0x00000000000079c5 */ /* 0x000fe20000000000 */
[----:B------:R-:W-:Y:S01]  /*2330*/  ULEA UR8, UR6, UR4, 0xd ;  /* 0x0000000406087291 */ /* 0x000fe2000f8e683f */
[----:B------:R-:W-:Y:S01]  /*2340*/  UMOV UR11, 0x40000040 ;  /* 0x40000040000b7882 */ /* 0x000fe20000000000 */
[----:B------:R-:W-:Y:S02]  /*2350*/  UMOV UR9, 0x40000040 ;  /* 0x4000004000097882 */ /* 0x000fe40000000000 */
[----:B------:R-:W-:Y:S01]  /*2360*/  UIADD3 UR12, UR8, 0x400, URZ ;  /* 0x00000400080c7890 */ /* 0x000fe2000fffe03f */
[----:B------:R-:W-:Y:S01]  /*2370*/  UMOV UR14, UR10 ;  /* 0x0000000a000e7c82 */ /* 0x000fe20008000000 */
[----:B------:R-:W-:Y:S01]  /*2380*/  UMOV UR15, UR11 ;  /* 0x0000000b000f7c82 */ /* 0x000fe20008000000 */
[----:B------:R-:W-:Y:S02]  /*2390*/  UMOV UR13, 0x40000040 ;  /* 0x40000040000d7882 */ /* 0x000fe40000000000 */
[----:B------:R-:W-:Y:S03]  /*23a0*/  HGMMA.64x128x8.F32.TF32 R88, gdesc[UR8], R88, gsb0 ;  /* 0x05e00000085879f0 */ /* 0x000fe60008002858 */
[----:B------:R-:W-:-:S02]  /*23b0*/  WARPGROUP.DEPBAR.LE gsb0, 0x0 ;  /* 0x00008000000079c5 */ /* 0x000fc40000010000 */
        /* <DEDUP_REMOVED lines=184> */
[----:B------:R-:W-:Y:S01]  /*2f40*/  BPT.TRAP 0x1 ;  /* 0x000000040000795c */ /* 0x000fe20000300000 */
.L_x_27:
[----:B------:R-:W-:-:S13]  /*2f50*/  ISETP.NE.AND P1, PT, R156, RZ, PT ;  /* 0x000000ff9c00720c */ /* 0x000fda0003f25270 */
[----:B01----:R-:W-:-:S04]  /*2f60*/  @P1 IMAD R4, R3, 0x8, R6 ;  /* 0x0000000803041824 */ /* 0x003fc800078e0206 */
[----:B------:R-:W-:-:S05]  /*2f70*/  @P1 VIADD R5, R4, 0x20 ;  /* 0x0000002004051836 */ /* 0x000fca0000000000 */
[----:B------:R-:W-:-:S04]  /*2f80*/  @P1 PRMT R5, R22, 0x654, R5 ;  /* 0x0000065416051816 */ /* 0x000fc80000000005 */
[----:B------:R0:W-:Y:S01]  /*2f90*/  @P1 SYNCS.ARRIVE.TRANS64.RED.A1T0 RZ, [R5+URZ], RZ ;  /* 0x000000ff05ff19a7 */ /* 0x0001e2000810043f */
[----:B------:R-:W-:-:S13]  /*2fa0*/  ISETP.GT.U32.AND P1, PT, R19, 0x1, PT ;  /* 0x000000011300780c */ /* 0x000fda0003f24070 */
[----:B0-----:R-:W-:Y:S05]  /*2fb0*/  @P1 BRA `(.L_x_28) ;  /* 0x0000000000041947 */ /* 0x001fea0003800000 */
[----:B------:R-:W-:Y:S01]  /*2fc0*/  BPT.TRAP 0x1 ;  /* 0x000000040000795c */ /* 0x000fe20000300000 */
.L_x_28:
[----:B------:R-:W-:Y:S01]  /*2fd0*/  UIADD3 UR6, UR6, 0x1, URZ ;  /* 0x0000000106067890 */ /* 0x000fe2000fffe03f */
[C---:B------:R-:W-:Y:S01]  /*2fe0*/  ISETP.GT.AND P2, PT, R0.reuse, 0x1, PT ;  /* 0x000000010000780c */ /* 0x040fe20003f44270 */
[----:B------:R-:W-:Y:S02]  /*2ff0*/  VIADD R3, R3, 0x1 ;  /* 0x0000000103037836 */ /* 0x000fe40000000000 */
[----:B------:R-:W-:Y:S01]  /*3000*/  UISETP.NE.AND UP0, UPT, UR6, 0x4, UPT ;  /* 0x000000040600788c */ /* 0x000fe2000bf05270 */
[----:B------:R-:W-:Y:S02]  /*3010*/  VIADD R0, R0, 0xffffffff ;  /* 0xffffffff00007836 */ /* 0x000fe40000000000 */
[C---:B------:R-:W-:Y:S01]  /*3020*/  ISETP.NE.AND P1, PT, R3.reuse, 0x4, PT ;  /* 0x000000040300780c */ /* 0x040fe20003f25270 */
[----:B------:R-:W-:Y:S02]  /*3030*/  USEL UR7, URZ, 0x1, UP0 ;  /* 0x000000013f077887 */ /* 0x000fe40008000000 */
[----:B------:R-:W-:Y:S01]  /*3040*/  USEL UR6, UR6, URZ, UP0 ;  /* 0x0000003f06067287 */ /* 0x000fe20008000000 */
[----:B------:R-:W-:-:S03]  /*3050*/  SEL R3, R3, RZ, P1 ;  /* 0x000000ff03037207 */ /* 0x000fc60000800000 */
[----:B------:R-:W-:Y:S01]  /*3060*/  LOP3.LUT R7, R7, UR7, RZ, 0x3c, !PT ;  /* 0x0000000707077c12 */ /* 0x000fe2000f8e3cff */
[----:B------:R-:W-:Y:S07]  /*3070*/  @P2 BRA `(.L_x_29) ;  /* 0xfffffff000682947 */ /* 0x000fee000383ffff */
.L_x_22:
[----:B------:R-:W2:Y:S02]  /*3080*/  LDC R0, c[0x0][0x28c] ;  /* 0x0000a300ff007b82 */ /* 0x000ea40000000800 */
[----:B--2---:R-:W-:-:S13]  /*3090*/  ISETP.GE.AND P1, PT, R0, 0x1, PT ;  /* 0x000000010000780c */ /* 0x004fda0003f26270 */
[----:B------:R-:W-:Y:S05]  /*30a0*/  @!P1 BRA `(.L_x_30) ;  /* 0x0000000000409947 */ /* 0x000fea0003800000 */
[----:B------:R-:W-:Y:S05]  /*30b0*/  @!P0 BRA `(.L_x_31) ;  /* 0x0000000000048947 */ /* 0x000fea0003800000 */
[----:B------:R-:W-:Y:S01]  /*30c0*/  BPT.TRAP 0x1 ;  /* 0x000000040000795c */ /* 0x000fe20000300000 */
.L_x_31:
[----:B------:R-:W-:Y:S01]  /*30d0*/  ISETP.NE.AND P0, PT, R156, RZ, PT ;  /* 0x000000ff9c00720c */ /* 0x000fe20003f05270 */
[----:B------:R-:W-:-:S12]  /*30e0*/  UISETP.LT.AND UP1, UPT, UR40, 0x1, UPT ;  /* 0x000000012800788c */ /* 0x000fd8000bf21270 */
[----:B------:R-:W-:-:S05]  /*30f0*/  VOTEU.ANY UP0, P0 ;  /* 0x00000000003f7886 */ /* 0x000fca0000000100 */
[----:B------:R-:W-:-:S04]  /*3100*/  @UP0 USEL UR4, UR40, 0x1, UP1 ;  /* 0x0000000128040887 */ /* 0x000fc80008800000 */
[----:B------:R-:W-:-:S06]  /*3110*/  @UP0 UIADD3 UR4, UR39, UR40, -UR4 ;  /* 0x0000002827040290 */ /* 0x000fcc000fffe804 */
[----:B------:R-:W-:-:S04]  /*3120*/  IMAD.U32 R0, RZ, RZ, UR4 ;  /* 0x00000004ff007e24 */ /* 0x000fc8000f8e00ff */
[----:B------:R-:W-:-:S05]  /*3130*/  @P0 IMAD.SHL.U32 R0, R0, 0x8, RZ ;  /* 0x0000000800000824 */ /* 0x000fca00078e00ff */
[----:B------:R-:W-:-:S04]  /*3140*/  @P0 LOP3.LUT R0, R0, 0x18, RZ, 0xc0, !PT ;  /* 0x0000001800000812 */ /* 0x000fc800078ec0ff */
[----:B------:R-:W-:-:S04]  /*3150*/  @P0 IADD3 R3, R6, 0x20, R0 ;  /* 0x0000002006030810 */ /* 0x000fc80007ffe000 */
[----:B------:R-:W-:-:S04]  /*3160*/  @P0 PRMT R3, R22, 0x654, R3 ;  /* 0x0000065416030816 */ /* 0x000fc80000000003 */
[----:B------:R2:W-:Y:S01]  /*3170*/  @P0 SYNCS.ARRIVE.TRANS64.RED.A1T0 RZ, [R3+URZ], RZ ;  /* 0x000000ff03ff09a7 */ /* 0x0005e2000810043f */
[----:B------:R-:W-:-:S13]  /*3180*/  ISETP.GT.U32.AND P0, PT, R19, 0x1, PT ;  /* 0x000000011300780c */ /* 0x000fda0003f04070 */
[----:B--2---:R-:W-:Y:S05]  /*3190*/  @P0 BRA `(.L_x_30) ;  /* 0x0000000000040947 */ /* 0x004fea0003800000 */
[----:B------:R-:W-:Y:S01]  /*31a0*/  BPT.TRAP 0x1 ;  /* 0x000000040000795c */ /* 0x000fe20000300000 */
.L_x_30:
[----:B------:R-:W2:Y:S01]  /*31b0*/  LDC R6, c[0x0][0x288] ;  /* 0x0000a200ff067b82 */ /* 0x000ea20000000800 */
[--C-:B------:R-:W-:Y:S01]  /*31c0*/  SHF.R.U32.HI R0, RZ, 0x2, R18.reuse ;  /* 0x00000002ff007819 */ /* 0x100fe20000011612 */
[----:B------:R-:W-:Y:S01]  /*31d0*/  UIADD3 UR39, UR40, UR39, URZ ;  /* 0x0000002728277290 */ /* 0x000fe2000fffe03f */
[----:B01----:R-:W-:Y:S01]  /*31e0*/  SHF.R.U32.HI R5, RZ, 0x7, R18 ;  /* 0x00000007ff057819 */ /* 0x003fe20000011612 */
[----:B------:R-:W-:Y:S01]  /*31f0*/  IMAD.SHL.U32 R11, R153, 0x80, RZ ;  /* 0x00000080990b7824 */ /* 0x000fe200078e00ff */
[----:B------:R-:W-:Y:S01]  /*3200*/  LOP3.LUT R3, R0, 0x7, RZ, 0xc0, !PT ;  /* 0x0000000700037812 */ /* 0x000fe200078ec0ff */
[----:B------:R-:W-:Y:S01]  /*3210*/  USHF.R.U32.HI UR4, URZ, 0x2, UR39 ;  /* 0x000000023f047899 */ /* 0x000fe20008011627 */
[----:B------:R-:W-:Y:S01]  /*3220*/  LOP3.LUT R4, R18, 0x60, RZ, 0xc0, !PT ;  /* 0x0000006012047812 */ /* 0x000fe200078ec0ff */
[----:B------:R-:W-:Y:S01]  /*3230*/  ULDC UR8, c[0x0][0x284] ;  /* 0x0000a10000087ab9 */ /* 0x000fe20000000800 */
[----:B------:R-:W-:Y:S01]  /*3240*/  LOP3.LUT R0, R5, 0x1, RZ, 0xc0, !PT ;  /* 0x0000000105007812 */ /* 0x000fe200078ec0ff */
[----:B------:R-:W-:Y:S01]  /*3250*/  ULOP3.LUT UR4, UR4, 0x1, URZ, 0xc0, !UPT ;  /* 0x0000000104047892 */ /* 0x000fe2000f8ec03f */
[----:B------:R-:W-:Y:S01]  /*3260*/  SHF.R.U32.HI R8, RZ, 0x1, R4 ;  /* 0x00000001ff087819 */ /* 0x000fe20000011604 */
[----:B------:R-:W-:Y:S01]  /*3270*/  UISETP.GT.U32.AND UP1, UPT, UR39, 0x3, UPT ;  /* 0x000000032700788c */ /* 0x000fe2000bf24070 */
[----:B------:R-:W-:Y:S01]  /*3280*/  SHF.R.S32.HI R15, RZ, 0x1f, R23 ;  /* 0x0000001fff0f7819 */ /* 0x000fe20000011417 */
[----:B------:R-:W-:Y:S01]  /*3290*/  IMAD.SHL.U32 R4, R0, 0x40, RZ ;  /* 0x0000004000047824 */ /* 0x000fe200078e00ff */
[----:B------:R-:W-:Y:S01]  /*32a0*/  IADD3 R5, RZ, -R8, -R3 ;  /* 0x80000008ff057210 */ /* 0x000fe20007ffe803 */
[----:B------:R-:W-:Y:S01]  /*32b0*/  UISETP.NE.U32.AND UP0, UPT, UR4, 0x1, UPT ;  /* 0x000000010400788c */ /* 0x000fe2000bf05070 */
[----:B------:R-:W-:-:S02]  /*32c0*/  ULDC.64 UR6, c[0x0][0x5d0] ;  /* 0x0001740000067ab9 */ /* 0x000fc40000000a00 */
[----:B------:R-:W-:Y:S01]  /*32d0*/  LOP3.LUT R165, R4, 0x40, R3, 0xe2, !PT ;  /* 0x0000004004a57812 */ /* 0x000fe200078ee203 */
[----:B------:R-:W-:Y:S01]  /*32e0*/  IMAD R157, R0, -0x40, R5 ;  /* 0xffffffc0009d7824 */ /* 0x000fe200078e0205 */
[----:B------:R-:W-:Y:S01]  /*32f0*/  LOP3.LUT R3, R18, 0x3, RZ, 0xc0, !PT ;  /* 0x0000000312037812 */ /* 0x000fe200078ec0ff */
[----:B------:R-:W-:Y:S01]  /*3300*/  IMAD.SHL.U32 R0, R152, 0x100, RZ ;  /* 0x0000010098007824 */ /* 0x000fe200078e00ff */
[----:B------:R-:W-:Y:S01]  /*3310*/  UISETP.LT.U32.AND UP1, UPT, UR40, 0x4, UP1 ;  /* 0x000000042800788c */ /* 0x000fe20008f21070 */
[----:B--2---:R-:W-:Y:S01]  /*3320*/  ISETP.GE.AND P0, PT, R11, R6, PT ;  /* 0x000000060b00720c */ /* 0x004fe20003f06270 */
[----:B------:R-:W-:Y:S01]  /*3330*/  UISETP.GT.U32.AND UP0, UPT, UR40, 0x3, !UP0 ;  /* 0x000000032800788c */ /* 0x000fe2000c704070 */
[----:B------:R-:W-:Y:S01]  /*3340*/  IMAD R10, R3, -0x2, R6 ;  /* 0xfffffffe030a7824 */ /* 0x000fe200078e0206 */
[----:B------:R-:W-:Y:S01]  /*3350*/  USEL UR5, URZ, 0x1, !UP1 ;  /* 0x000000013f057887 */ /* 0x000fe2000c800000 */
[----:B------:R-:W-:Y:S01]  /*3360*/  IMAD.SHL.U32 R6, R18, 0x2, RZ ;  /* 0x0000000212067824 */ /* 0x000fe200078e00ff */
[----:B------:R-:W-:Y:S01]  /*3370*/  ISETP.GE.OR P0, PT, R0, UR8, P0 ;  /* 0x0000000800007c0c */ /* 0x000fe20008706670 */
[----:B------:R-:W-:Y:S01]  /*3380*/  IMAD R4, R15, UR6, RZ ;  /* 0x000000060f047c24 */ /* 0x000fe2000f8e02ff */
[----:B------:R-:W-:Y:S01]  /*3390*/  USEL UR4, URZ, 0x1, !UP0 ;  /* 0x000000013f047887 */ /* 0x000fe2000c000000 */
[----:B------:R-:W-:Y:S01]  /*33a0*/  IMAD.WIDE R152, R152, 0x100, RZ ;  /* 0x0000010098987825 */ /* 0x000fe200078e02ff */
[----:B------:R-:W-:Y:S01]  /*33b0*/  LOP3.LUT R6, R11, 0x6, R6, 0xf8, !PT ;  /* 0x000000060b067812 */ /* 0x000fe200078ef806 */
[----:B------:R-:W-:Y:S01]  /*33c0*/  ULOP3.LUT UR39, UR39, 0x3, URZ, 0xc0, !UPT ;  /* 0x0000000327277892 */ /* 0x000fe2000f8ec03f */
[----:B------:R-:W-:Y:S01]  /*33d0*/  IADD3 R157, -R0, UR8, R157 ;  /* 0x00000008009d7c10 */ /* 0x000fe2000fffe19d */
[----:B------:R-:W-:Y:S01]  /*33e0*/  IMAD R9, R23, UR7, R4 ;  /* 0x0000000717097c24 */ /* 0x000fe2000f8e0204 */
[----:B------:R-:W-:Y:S01]  /*33f0*/  SHF.R.S32.HI R7, RZ, 0x1f, R6 ;  /* 0x0000001fff077819 */ /* 0x000fe20000011406 */
[----:B------:R-:W-:Y:S01]  /*3400*/  ULOP3.LUT UR38, UR4, UR38, UR5, 0x96, !UPT ;  /* 0x0000002604267292 */ /* 0x000fe2000f8e9605 */
[----:B------:R-:W-:Y:S01]  /*3410*/  LOP3.LUT R165, R152, R165, R8, 0xfe, !PT ;  /* 0x000000a598a57212 */ /* 0x000fe200078efe08 */
[----:B------:R-:W-:-:S02]  /*3420*/  IMAD.IADD R0, R10, 0x1, -R11 ;  /* 0x000000010a007824 */ /* 0x000fc400078e0a0b */
[----:B------:R-:W-:-:S04]  /*3430*/  IMAD.WIDE.U32 R4, R23, UR6, R6 ;  /* 0x0000000617047c25 */ /* 0x000fc8000f8e0006 */
[----:B------:R-:W-:Y:S02]  /*3440*/  IMAD.IADD R9, R5, 0x1, R9 ;  /* 0x0000000105097824 */ /* 0x000fe400078e0209 */
[----:B------:R-:W-:Y:S02]  /*3450*/  IMAD.MOV.U32 R3, RZ, RZ, -0x1 ;  /* 0xffffffffff037424 */ /* 0x000fe400078e00ff */
[----:B------:R-:W-:Y:S01]  /*3460*/  IMAD.MOV.U32 R8, RZ, RZ, R4 ;  /* 0x000000ffff087224 */ /* 0x000fe200078e0004 */
[----:B------:R-:W-:Y:S06]  /*3470*/  @P0 BRA `(.L_x_32) ;  /* 0x00000080007c0947 */ /* 0x000fec0003800000 */
[----:B------:R-:W0:Y:S01]  /*3480*/  LDC.64 R4, c[0x0][0x5c8] ;  /* 0x00017200ff047b82 */ /* 0x000e220000000a00 */
[----:B-----5:R-:W-:Y:S01]  /*3490*/  FSETP.NEU.AND P0, PT, R155, RZ, PT ;  /* 0x000000ff9b00720b */ /* 0x020fe20003f0d000 */
[----:B------:R-:W-:Y:S01]  /*34a0*/  BSSY B0, `(.L_x_32) ;  /* 0x000081c000007945 */ /* 0x000fe20003800000 */
[----:B------:R-:W-:-:S04]  /*34b0*/  ISETP.GT.AND P1, PT, R157, RZ, PT ;  /* 0x000000ff9d00720c */ /* 0x000fc80003f24270 */
[----:B------:R-:W-:Y:S01]  /*34c0*/  ISETP.GT.AND P2, PT, R0, RZ, P1 ;  /* 0x000000ff0000720c */ /* 0x000fe20000f44270 */
[-C--:B0-----:R-:W-:Y:S02]  /*34d0*/  IMAD R10, R153, R4.reuse, RZ ;  /* 0x00000004990a7224 */ /* 0x081fe400078e02ff */
[----:B------:R-:W-:-:S04]  /*34e0*/  IMAD.WIDE.U32 R168, R165, R4, R8 ;  /* 0x00000004a5a87225 */ /* 0x000fc800078e0008 */
[----:B------:R-:W-:-:S04]  /*34f0*/  IMAD R9, R165, R5, R10 ;  /* 0x00000005a5097224 */ /* 0x000fc800078e020a */
[----:B------:R-:W-:Y:S01]  /*3500*/  IMAD.IADD R175, R169, 0x1, R9 ;  /* 0x00000001a9af7824 */ /* 0x000fe200078e0209 */
[----:B------:R-:W-:Y:S06]  /*3510*/  @!P0 BRA `(.L_x_33) ;  /* 0x0000005c001c8947 */ /* 0x000fec0003800000 */
[----:B------:R-:W0:Y:S01]  /*3520*/  LDC.64 R10, c[0x0][0x5b8] ;  /* 0x00016e00ff0a7b82 */ /* 0x000e220000000a00 */
[----:B------:R-:W-:-:S07]  /*3530*/  ULDC.64 UR4, c[0x0][0x5c0] ;  /* 0x0001700000047ab9 */ /* 0x000fce0000000a00 */
[----:B------:R-:W1:Y:S08]  /*3540*/  LDC.64 R12, c[0x0][0x5b0] ;  /* 0x00016c00ff0c7b82 */ /* 0x000e700000000a00 */
[----:B------:R-:W2:Y:S01]  /*3550*/  LDC.64 R8, c[0x0][0x5a8] ;  /* 0x00016a00ff087b82 */ /* 0x000ea20000000a00 */
[----:B0-----:R-:W-:-:S04]  /*3560*/  IMAD R14, R15, R10, RZ ;  /* 0x0000000a0f0e7224 */ /* 0x001fc800078e02ff */
[C---:B------:R-:W-:Y:S02]  /*3570*/  IMAD R11, R23.reuse, R11, R14 ;  /* 0x0000000b170b7224 */ /* 0x040fe400078e020e */
[----:B------:R-:W-:-:S04]  /*3580*/  IMAD.WIDE.U32 R14, R23, R10, R6 ;  /* 0x0000000a170e7225 */ /* 0x000fc800078e0006 */
[----:B-1----:R-:W-:Y:S02]  /*3590*/  IMAD R20, R153, R12, RZ ;  /* 0x0000000c99147224 */ /* 0x002fe400078e02ff */
[----:B------:R-:W-:Y:S02]  /*35a0*/  IMAD.IADD R21, R15, 0x1, R11 ;  /* 0x000000010f157824 */ /* 0x000fe400078e020b */
[----:B------:R-:W-:Y:S02]  /*35b0*/  IMAD R173, R165, R13, R20 ;  /* 0x0000000da5ad7224 */ /* 0x000fe400078e0214 */
[----:B------:R-:W-:-:S04]  /*35c0*/  IMAD.MOV.U32 R20, RZ, RZ, R14 ;  /* 0x000000ffff147224 */ /* 0x000fc800078e000e */
[----:B------:R-:W-:-:S04]  /*35d0*/  IMAD.WIDE.U32 R158, R165, R12, R20 ;  /* 0x0000000ca59e7225 */ /* 0x000fc800078e0014 */
[----:B------:R-:W-:Y:S01]  /*35e0*/  IMAD.IADD R159, R159, 0x1, R173 ;  /* 0x000000019f9f7824 */ /* 0x000fe200078e02ad */
[----:B--2---:R-:W-:-:S04]  /*35f0*/  LEA R160, P0, R158, R8, 0x2 ;  /* 0x000000089ea07211 */ /* 0x004fc800078010ff */
[----:B------:R-:W-:-:S05]  /*3600*/  LEA.HI.X R161, R158, R9, R159, 0x2, P0 ;  /* 0x000000099ea17211 */ /* 0x000fca00000f149f */
[----:B------:R0:W2:Y:S01]  /*3610*/  @P2 LDG.E.LTC128B R169, desc[UR36][R160.64] ;  /* 0x00000024a0a92981 */ /* 0x0000a2000c1e1920 */
[----:B------:R-:W-:Y:S01]  /*3620*/  LEA R158, P0, R168, UR4, 0x2 ;  /* 0x00000004a89e7c11 */ /* 0x000fe2000f8010ff */
[----:B------:R-:W-:Y:S01]  /*3630*/  IMAD.WIDE.U32 R162, R165, R12, R6 ;  /* 0x0000000ca5a27225 */ /* 0x000fe200078e0006 */
[----:B------:R-:W-:Y:S01]  /*3640*/  ISETP.GT.AND P3, PT, R0, 0x1, P1 ;  /* 0x000000010000780c */ /* 0x000fe20000f64270 */
[----:B------:R-:W-:Y:S01]  /*3650*/  BSSY B1, `(.L_x_34) ;  /* 0x0000011000017945 */ /* 0x000fe20003800000 */
[----:B------:R-:W-:Y:S01]  /*3660*/  LEA.HI.X R159, R168, UR5, R175, 0x2, P0 ;  /* 0x00000005a89f7c11 */ /* 0x000fe200080f14af */
[----:B------:R-:W-:Y:S01]  /*3670*/  IMAD.IADD R163, R173, 0x1, R163 ;  /* 0x00000001ada37824 */ /* 0x000fe200078e02a3 */
[C---:B0-----:R-:W-:Y:S01]  /*3680*/  SHF.L.U64.HI R161, R12.reuse, 0x3, R13 ;  /* 0x000000030ca17819 */ /* 0x041fe2000001020d */
[----:B------:R-:W-:Y:S01]  /*3690*/  IMAD.SHL.U32 R160, R12, 0x8, RZ ;  /* 0x000000080ca07824 */ /* 0x000fe200078e00ff */
[----:B--2---:R-:W-:-:S05]  /*36a0*/  LOP3.LUT R166, R169, 0xffffe000, RZ, 0xc0, !PT ;  /* 0xffffe000a9a67812 */ /* 0x004fca00078ec0ff */
[----:B------:R-:W-:Y:S01]  /*36b0*/  FMUL R171, R166, R155 ;  /* 0x0000009ba6ab7220 */ /* 0x000fe20000400000 */
[----:B------:R-:W-:-:S04]  /*36c0*/  IMAD.WIDE.U32 R166, R23, R10, R162 ;  /* 0x0000000a17a67225 */ /* 0x000fc800078e00a2 */
[----:B------:R-:W-:Y:S01]  /*36d0*/  FFMA R171, R88, R154, R171 ;  /* 0x0000009a58ab7223 */ /* 0x000fe200000000ab */
[----:B------:R-:W-:Y:S01]  /*36e0*/  IMAD.IADD R88, R11, 0x1, R167 ;  /* 0x000000010b587824 */ /* 0x000fe200078e02a7 */
[----:B------:R-:W-:-:S03]  /*36f0*/  LEA R162, P0, R166, R8, 0x2 ;  /* 0x00000008a6a27211 */ /* 0x000fc600078010ff */
[----:B------:R-:W-:Y:S02]  /*3700*/  F2FP.TF32.F32.PACK_B R171, R171 ;  /* 0x000000abffab723e */ /* 0x000fe400024050ff */
[----:B------:R-:W-:Y:S01]  /*3710*/  LEA.HI.X R163, R166, R9, R88, 0x2, P0 ;  /* 0x00000009a6a37211 */ /* 0x000fe200000f1458 */
[----:B------:R-:W-:Y:S02]  /*3720*/  IMAD.WIDE.U32 R166, R165, R12, R160 ;  /* 0x0000000ca5a67225 */ /* 0x000fe400078e00a0 */
[----:B------:R0:W-:Y:S01]  /*3730*/  @P2 STG.E desc[UR36][R158.64], R171 ;  /* 0x000000ab9e002986 */ /* 0x0001e2000c101924 */
[----:B------:R-:W-:Y:S05]  /*3740*/  @!P3 BRA `(.L_x_35) ;  /* 0x000000000004b947 */ /* 0x000fea0003800000 */
[----:B------:R1:W5:Y:S02]  /*3750*/  LDG.E.LTC128B R169, desc[UR36][R162.64+0x4] ;  /* 0x00000424a2a97981 */ /* 0x000364000c1e1920 */
.L_x_35:
[----:B------:R-:W-:Y:S05]  /*3760*/  BSYNC B1 ;  /* 0x0000000000017941 */ /* 0x000fea0003800000 */
.L_x_34:
[----:B-----5:R-:W-:Y:S01]  /*3770*/  LOP3.LUT R88, R169, 0xffffe000, RZ, 0xc0, !PT ;  /* 0xffffe000a9587812 */ /* 0x020fe200078ec0ff */
[----:B0-----:R-:W-:Y:S01]  /*3780*/  IMAD.IADD R171, R173, 0x1, R167 ;  /* 0x00000001adab7824 */ /* 0x001fe200078e02a7 */
[----:B------:R-:W-:Y:S02]  /*3790*/  ISETP.GT.AND P0, PT, R157, 0x8, PT ;  /* 0x000000089d00780c */ /* 0x000fe40003f04270 */
[----:B------:R-:W-:Y:S01]  /*37a0*/  IADD3 R167, P4, R14, R166, RZ ;  /* 0x000000a60ea77210 */ /* 0x000fe20007f9e0ff */
[----:B------:R-:W-:Y:S01]  /*37b0*/  FMUL R88, R88, R155 ;  /* 0x0000009b58587220 */ /* 0x000fe20000400000 */
[----:B------:R-:W-:-:S03]  /*37c0*/  ISETP.GT.AND P2, PT, R0, RZ, P0 ;  /* 0x000000ff0000720c */ /* 0x000fc60000744270 */
[----:B------:R-:W-:Y:S02]  /*37d0*/  IMAD.X R168, R171, 0x1, R21, P4 ;  /* 0x00000001aba87824 */ /* 0x000fe400020e0615 */
[----:B------:R-:W-:Y:S01]  /*37e0*/  FFMA R175, R89, R154, R88 ;  /* 0x0000009a59af7223 */ /* 0x000fe20000000058 */
[----:B------:R-:W-:-:S04]  /*37f0*/  LEA R172, P4, R167, R8, 0x2 ;  /* 0x00000008a7ac7211 */ /* 0x000fc800078810ff */
[----:B------:R-:W-:Y:S01]  /*3800*/  LEA.HI.X R173, R167, R9, R168, 0x2, P4 ;  /* 0x00000009a7ad7211 */ /* 0x000fe200020f14a8 */
[----:B------:R-:W-:Y:S01]  /*3810*/  IMAD.MOV.U32 R168, RZ, RZ, R169 ;  /* 0x000000ffffa87224 */ /* 0x000fe200078e00a9 */
[----:B------:R-:W-:-:S05]  /*3820*/  F2FP.TF32.F32.PACK_B R175, R175 ;  /* 0x000000afffaf723e */ /* 0x000fca00024050ff */
[----:B------:R0:W-:Y:S04]  /*3830*/  @P3 STG.E desc[UR36][R158.64+0x4], R175 ;  /* 0x000004af9e003986 */ /* 0x0001e8000c101924 */
[----:B------:R-:W2:Y:S01]  /*3840*/  @P2 LDG.E.LTC128B R168, desc[UR36][R172.64] ;  /* 0x00000024aca82981 */ /* 0x000ea2000c1e1920 */
[----:B------:R-:W-:Y:S01]  /*3850*/  IADD3 R166, P3, R6, R166, RZ ;  /* 0x000000a606a67210 */ /* 0x000fe20007f7e0ff */
[----:B------:R-:W-:Y:S01]  /*3860*/  IMAD.SHL.U32 R169, R4, 0x20, RZ ;  /* 0x0000002004a97824 */ /* 0x000fe200078e00ff */
[----:B------:R-:W-:Y:S03]  /*3870*/  BSSY B1, `(.L_x_36) ;  /* 0x0000011000017945 */ /* 0x000fe60003800000 */
[----:B------:R-:W-:Y:S01]  /*3880*/  IMAD.X R167, R7, 0x1, R171, P3 ;  /* 0x0000000107a77824 */ /* 0x000fe200018e06ab */
[----:B------:R-:W-:Y:S01]  /*3890*/  IADD3 R170, P3, R169, R158, RZ ;  /* 0x0000009ea9aa7210 */ /* 0x000fe20007f7e0ff */
[----:B------:R-:W-:-:S04]  /*38a0*/  IMAD.WIDE.U32 R166, R23, R10, R166 ;  /* 0x0000000a17a67225 */ /* 0x000fc800078e00a6 */
[----:B------:R-:W-:Y:S01]  /*38b0*/  IMAD.IADD R171, R11, 0x1, R167 ;  /* 0x000000010bab7824 */ /* 0x000fe200078e02a7 */
[----:B------:R-:W-:Y:S02]  /*38c0*/  SHF.L.U64.HI R167, R4, 0x5, R5 ;  /* 0x0000000504a77819 */ /* 0x000fe40000010205 */
[----:B--2---:R-:W-:-:S05]  /*38d0*/  LOP3.LUT R88, R168, 0xffffe000, RZ, 0xc0, !PT ;  /* 0xffffe000a8587812 */ /* 0x004fca00078ec0ff */
[----:B------:R-:W-:Y:S01]  /*38e0*/  FMUL R89, R88, R155 ;  /* 0x0000009b58597220 */ /* 0x000fe20000400000 */
[----:B------:R-:W-:-:S03]  /*38f0*/  LEA R88, P4, R166, R8, 0x2 ;  /* 0x00000008a6587211 */ /* 0x000fc600078810ff */
[----:B------:R-:W-:Y:S01]  /*3900*/  FFMA R173, R90, R154, R89 ;  /* 0x0000009a5aad7223 */ /* 0x000fe20000000059 */
[----:B------:R-:W-:Y:S01]  /*3910*/  LEA.HI.X R89, R166, R9, R171, 0x2, P4 ;  /* 0x00000009a6597211 */ /* 0x000fe200020f14ab */
[----:B------:R-:W-:Y:S01]  /*3920*/  IMAD.X R171, R167, 0x1, R159, P3 ;  /* 0x00000001a7ab7824 */ /* 0x000fe200018e069f */
[----:B------:R-:W-:Y:S02]  /*3930*/  ISETP.GT.AND P4, PT, R0, 0x1, P0 ;  /* 0x000000010000780c */ /* 0x000fe40000784270 */
[----:B------:R-:W-:-:S05]  /*3940*/  F2FP.TF32.F32.PACK_B R173, R173 ;  /* 0x000000adffad723e */ /* 0x000fca00024050ff */
[----:B------:R0:W-:Y:S06]  /*3950*/  @P2 STG.E desc[UR36][R170.64], R173 ;  /* 0x000000adaa002986 */ /* 0x0001ec000c101924 */
[----:B------:R-:W-:Y:S05]  /*3960*/  @!P4 BRA `(.L_x_37) ;  /* 0x000000000004c947 */ /* 0x000fea0003800000 */
[----:B------:R2:W5:Y:S02]  /*3970*/  LDG.E.LTC128B R168, desc[UR36][R88.64+0x4] ;  /* 0x0000042458a87981 */ /* 0x000564000c1e1920 */
.L_x_37:
[----:B------:R-:W-:Y:S05]  /*3980*/  BSYNC B1 ;  /* 0x0000000000017941 */ /* 0x000fea0003800000 */
.L_x_36:
[----:B-----5:R-:W-:Y:S01]  /*3990*/  LOP3.LUT R90, R168, 0xffffe000, RZ, 0xc0, !PT ;  /* 0xffffe000a85a7812 */ /* 0x020fe200078ec0ff */
[----:B------:R-:W-:Y:S01]  /*39a0*/  BSSY B1, `(.L_x_38) ;  /* 0x000000a000017945 */ /* 0x000fe20003800000 */
[----:B------:R-:W-:-:S03]  /*39b0*/  ISETP.GT.AND P2, PT, R0, 0x8, P1 ;  /* 0x000000080000780c */ /* 0x000fc60000f44270 */
[----:B------:R-:W-:-:S04]  /*39c0*/  FMUL R90, R90, R155 ;  /* 0x0000009b5a5a7220 */ /* 0x000fc80000400000 */
[----:B0-----:R-:W-:Y:S01]  /*39d0*/  FFMA R173, R91, R154, R90 ;  /* 0x0000009a5bad7223 */ /* 0x001fe2000000005a */
[----:B------:R-:W-:Y:S02]  /*39e0*/  @P4 IMAD.MOV.U32 R90, RZ, RZ, R170 ;  /* 0x000000ffff5a4224 */ /* 0x000fe400078e00aa */
[----:B------:R-:W-:Y:S02]  /*39f0*/  @P4 IMAD.MOV.U32 R91, RZ, RZ, R171 ;  /* 0x000000ffff5b4224 */ /* 0x000fe400078e00ab */
[----:B------:R-:W-:-:S05]  /*3a00*/  F2FP.TF32.F32.PACK_B R173, R173 ;  /* 0x000000adffad723e */ /* 0x000fca00024050ff */
[----:B------:R0:W-:Y:S01]  /*3a10*/  @P4 STG.E desc[UR36][R90.64+0x4], R173 ;  /* 0x000004ad5a004986 */ /* 0x0001e2000c101924 */
[----:B------:R-:W-:Y:S05]  /*3a20*/  @!P2 BRA `(.L_x_39) ;  /* 0x000000000004a947 */ /* 0x000fea0003800000 */
[----:B------:R3:W5:Y:S02]  /*3a30*/  LDG.E.LTC128B R168, desc[UR36][R162.64+0x20] ;  /* 0x00002024a2a87981 */ /* 0x000764000c1e1920 */
.L_x_39:
[----:B------:R-:W-:Y:S05]  /*3a40*/  BSYNC B1 ;  /* 0x0000000000017941 */ /* 0x000fea0003800000 */
.L_x_38:
[----:B0----5:R-:W-:Y:S01]  /*3a50*/  LOP3.LUT R90, R168, 0xffffe000, RZ, 0xc0, !PT ;  /* 0xffffe000a85a7812 */ /* 0x021fe200078ec0ff */
[----:B------:R-:W-:Y:S01]  /*3a60*/  BSSY B1, `(.L_x_40) ;  /* 0x000000a000017945 */ /* 0x000fe20003800000 */
[----:B------:R-:W-:-:S03]  /*3a70*/  ISETP.GT.AND P3, PT, R0, 0x9, P1 ;  /* 0x000000090000780c */ /* 0x000fc60000f64270 */
[----:B------:R-:W-:Y:S01]  /*3a80*/  FMUL R91, R90, R155 ;  /* 0x0000009b5a5b7220 */ /* 0x000fe20000400000 */
[----:B------:R-:W-:-:S03]  /*3a90*/  @P2 IMAD.MOV.U32 R90, RZ, RZ, R158 ;  /* 0x000000ffff5a2224 */ /* 0x000fc600078e009e */
[----:B------:R-:W-:Y:S01]  /*3aa0*/  FFMA R173, R92, R154, R91 ;  /* 0x0000009a5cad7223 */ /* 0x000fe2000000005b */
[----:B------:R-:W-:-:S04]  /*3ab0*/  @P2 IMAD.MOV.U32 R91, RZ, RZ, R159 ;  /* 0x000000ffff5b2224 */ /* 0x000fc800078e009f */
[----:B------:R-:W-:-:S05]  /*3ac0*/  F2FP.TF32.F32.PACK_B R173, R173 ;  /* 0x000000adffad723e */ /* 0x000fca00024050ff */
[----:B------:R0:W-:Y:S01]  /*3ad0*/  @P2 STG.E desc[UR36][R90.64+0x20], R173 ;  /* 0x000020ad5a002986 */ /* 0x0001e2000c101924 */
[----:B------:R-:W-:Y:S05]  /*3ae0*/  @!P3 BRA `(.L_x_41) ;  /* 0x000000000004b947 */ /* 0x000fea0003800000 */
[----:B------:R4:W5:Y:S02]  /*3af0*/  LDG.E.LTC128B R168, desc[UR36][R162.64+0x24] ;  /* 0x00002424a2a87981 */ /* 0x000964000c1e1920 */
.L_x_41:
[----:B------:R-:W-:Y:S05]  /*3b00*/  BSYNC B1 ;  /* 0x0000000000017941 */ /* 0x000fea0003800000 */
.L_x_40:
[----:B0----5:R-:W-:Y:S01]  /*3b10*/  LOP3.LUT R90, R168, 0xffffe000, RZ, 0xc0, !PT ;  /* 0xffffe000a85a7812 */ /* 0x021fe200078ec0ff */
[----:B------:R-:W-:Y:S01]  /*3b20*/  @P3 IMAD.MOV.U32 R91, RZ, RZ, R159 ;  /* 0x000000ffff5b3224 */ /* 0x000fe200078e009f */
[----:B------:R-:W-:Y:S01]  /*3b30*/  ISETP.GT.AND P2, PT, R0, 0x8, P0 ;  /* 0x000000080000780c */ /* 0x000fe20000744270 */
[----:B------:R-:W-:Y:S02]  /*3b40*/  BSSY B1, `(.L_x_42) ;  /* 0x0000008000017945 */ /* 0x000fe40003800000 */
[----:B------:R-:W-:-:S04]  /*3b50*/  FMUL R90, R90, R155 ;  /* 0x0000009b5a5a7220 */ /* 0x000fc80000400000 */
[----:B------:R-:W-:Y:S01]  /*3b60*/  FFMA R93, R93, R154, R90 ;  /* 0x0000009a5d5d7223 */ /* 0x000fe2000000005a */
[----:B------:R-:W-:-:S04]  /*3b70*/  @P3 IMAD.MOV.U32 R90, RZ, RZ, R158 ;  /* 0x000000ffff5a3224 */ /* 0x000fc800078e009e */
[----:B------:R-:W-:-:S05]  /*3b80*/  F2FP.TF32.F32.PACK_B R93, R93 ;  /* 0x0000005dff5d723e */ /* 0x000fca00024050ff */
[----:B------:R0:W-:Y:S01]  /*3b90*/  @P3 STG.E desc[UR36][R90.64+0x24], R93 ;  /* 0x0000245d5a003986 */ /* 0x0001e2000c101924 */
[----:B------:R-:W-:Y:S05]  /*3ba0*/  @!P2 BRA `(.L_x_43) ;  /* 0x000000000004a947 */ /* 0x000fea0003800000 */
[----:B------:R0:W5:Y:S02]  /*3bb0*/  LDG.E.LTC128B R168, desc[UR36][R88.64+0x20] ;  /* 0x0000202458a87981 */ /* 0x000164000c1e1920 */
.L_x_43:
[----:B------:R-:W-:Y:S05]  /*3bc0*/  BSYNC B1 ;  /* 0x0000000000017941 */ /* 0x000fea0003800000 */
.L_x_42:
        /* <DEDUP_REMOVED lines=11> */
.L_x_45:
[----:B------:R-:W-:Y:S05]  /*3c80*/  BSYNC B1 ;  /* 0x0000000000017941 */ /* 0x000fea0003800000 */
.L_x_44:
        /* <DEDUP_REMOVED lines=11> */
.L_x_47:
[----:B------:R-:W-:Y:S05]  /*3d40*/  BSYNC B1 ;  /* 0x0000000000017941 */ /* 0x000fea0003800000 */
.L_x_46:
        /* <DEDUP_REMOVED lines=11> */
.L_x_49:
[----:B------:R-:W-:Y:S05]  /*3e00*/  BSYNC B1 ;  /* 0x0000000000017941 */ /* 0x000fea0003800000 */
.L_x_48:
        /* <DEDUP_REMOVED lines=11> */
.L_x_51:
[----:B------:R-:W-:Y:S05]  /*3ec0*/  BSYNC B1 ;  /* 0x0000000000017941 */ /* 0x000fea0003800000 */
.L_x_50:
        /* <DEDUP_REMOVED lines=11> */
.L_x_53:
[----:B------:R-:W-:Y:S05]  /*3f80*/  BSYNC B1 ;  /* 0x0000000000017941 */ /* 0x000fea0003800000 */
.L_x_52:
        /* <DEDUP_REMOVED lines=11> */
.L_x_55:
[----:B------:R-:W-:Y:S05]  /*4040*/  BSYNC B1 ;  /* 0x0000000000017941 */ /* 0x000fea0003800000 */
.L_x_54:
        /* <DEDUP_REMOVED lines=11> */
.L_x_57:
[----:B------:R-:W-:Y:S05]  /*4100*/  BSYNC B1 ;  /* 0x0000000000017941 */ /* 0x000fea0003800000 */
.L_x_56:
        /* <DEDUP_REMOVED lines=11> */
.L_x_59:
[----:B------:R-:W-:Y:S05]  /*41c0*/  BSYNC B1 ;  /* 0x0000000000017941 */ /* 0x000fea0003800000 */
.L_x_58:
        /* <DEDUP_REMOVED lines=11> */
.L_x_61:
[----:B------:R-:W-:Y:S05]  /*4280*/  BSYNC B1 ;  /* 0x0000000000017941 */ /* 0x000fea0003800000 */
.L_x_60:
        /* <DEDUP_REMOVED lines=11> */
.L_x_63:
[----:B------:R-:W-:Y:S05]  /*4340*/  BSYNC B1 ;  /* 0x0000000000017941 */ /* 0x000fea0003800000 */
.L_x_62:
        /* <DEDUP_REMOVED lines=11> */
.L_x_65:
[----:B------:R-:W-:Y:S05]  /*4400*/  BSYNC B1 ;  /* 0x0000000000017941 */ /* 0x000fea0003800000 */
.L_x_64:
        /* <DEDUP_REMOVED lines=11> */
.L_x_67:
[----:B------:R-:W-:Y:S05]  /*44c0*/  BSYNC B1 ;  /* 0x0000000000017941 */ /* 0x000fea0003800000 */
.L_x_66:
        /* <DEDUP_REMOVED lines=11> */
.L_x_69:
[----:B------:R-:W-:Y:S05]  /*4580*/  BSYNC B1 ;  /* 0x0000000000017941 */ /* 0x000fea0003800000 */
.L_x_68:
        /* <DEDUP_REMOVED lines=11> */
.L_x_71:
[----:B------:R-:W-:Y:S05]  /*4640*/  BSYNC B1 ;  /* 0x0000000000017941 */ /* 0x000fea0003800000 */
.L_x_70:
        /* <DEDUP_REMOVED lines=11> */
.L_x_73:
[----:B------:R-:W-:Y:S05]  /*4700*/  BSYNC B1 ;  /* 0x0000000000017941 */ /* 0x000fea0003800000 */
.L_x_72:
        /* <DEDUP_REMOVED lines=11> */
.L_x_75:
[----:B------:R-:W-:Y:S05]  /*47c0*/  BSYNC B1 ;  /* 0x0000000000017941 */ /* 0x000fea0003800000 */
.L_x_74:
        /* <DEDUP_REMOVED lines=11> */
.L_x_77:
[----:B------:R-:W-:Y:S05]  /*4880*/  BSYNC B1 ;  /* 0x0000000000017941 */ /* 0x000fea0003800000 */
.L_x_76:
        /* <DEDUP_REMOVED lines=11> */
.L_x_79:
[----:B------:R-:W-:Y:S05]  /*4940*/  BSYNC B1 ;  /* 0x0000000000017941 */ /* 0x000fea0003800000 */
.L_x_78:
        /* <DEDUP_REMOVED lines=11> */
.L_x_81:
[----:B------:R-:W-:Y:S05]  /*4a00*/  BSYNC B1 ;  /* 0x0000000000017941 */ /* 0x000fea0003800000 */
.L_x_80:
        /* <DEDUP_REMOVED lines=11> */
.L_x_83:
[----:B------:R-:W-:Y:S05]  /*4ac0*/  BSYNC B1 ;  /* 0x0000000000017941 */ /* 0x000fea0003800000 */
.L_x_82:
        /* <DEDUP_REMOVED lines=11> */
.L_x_85:
[----:B------:R-:W-:Y:S05]  /*4b80*/  BSYNC B1 ;  /* 0x0000000000017941 */ /* 0x000fea0003800000 */
.L_x_84:
        /* <DEDUP_REMOVED lines=11> */
.L_x_87:
[----:B------:R-:W-:Y:S05]  /*4c40*/  BSYNC B1 ;  /* 0x0000000000017941 */ /* 0x000fea0003800000 */
.L_x_86:
        /* <DEDUP_REMOVED lines=11> */
.L_x_89:
[----:B------:R-:W-:Y:S05]  /*4d00*/  BSYNC B1 ;  /* 0x0000000000017941 */ /* 0x000fea0003800000 */
.L_x_88:
        /* <DEDUP_REMOVED lines=11> */
.L_x_91:
[----:B------:R-:W-:Y:S05]  /*4dc0*/  BSYNC B1 ;  /* 0x0000000000017941 */ /* 0x000fea0003800000 */
.L_x_90:
        /* <DEDUP_REMOVED lines=11> */
.L_x_93:
[----:B------:R-:W-:Y:S05]  /*4e80*/  BSYNC B1 ;  /* 0x0000000000017941 */ /* 0x000fea0003800000 */
.L_x_92:
        /* <DEDUP_REMOVED lines=11> */
.L_x_95:
[----:B------:R-:W-:Y:S05]  /*4f40*/  BSYNC B1 ;  /* 0x0000000000017941 */ /* 0x000fea0003800000 */
.L_x_94:
        /* <DEDUP_REMOVED lines=11> */
.L_x_97:
[----:B------:R-:W-:Y:S05]  /*5000*/  BSYNC B1 ;  /* 0x0000000000017941 */ /* 0x000fea0003800000 */
.L_x_96:
        /* <DEDUP_REMOVED lines=11> */
.L_x_99:
[----:B------:R-:W-:Y:S05]  /*50c0*/  BSYNC B1 ;  /* 0x0000000000017941 */ /* 0x000fea0003800000 */
.L_x_98:
        /* <DEDUP_REMOVED lines=11> */
.L_x_101:
[----:B------:R-:W-:Y:S05]  /*5180*/  BSYNC B1 ;  /* 0x0000000000017941 */ /* 0x000fea0003800000 */
.L_x_100:
        /* <DEDUP_REMOVED lines=11> */
.L_x_103:
[----:B------:R-:W-:Y:S05]  /*5240*/  BSYNC B1 ;  /* 0x0000000000017941 */ /* 0x000fea0003800000 */
.L_x_102:
        /* <DEDUP_REMOVED lines=11> */
.L_x_105:
[----:B------:R-:W-:Y:S05]  /*5300*/  BSYNC B1 ;  /* 0x0000000000017941 */ /* 0x000fea0003800000 */
.L_x_104:
        /* <DEDUP_REMOVED lines=11> */
.L_x_107:
[----:B------:R-:W-:Y:S05]  /*53c0*/  BSYNC B1 ;  /* 0x0000000000017941 */ /* 0x000fea0003800000 */
.L_x_106:
        /* <DEDUP_REMOVED lines=11> */
.L_x_109:
[----:B------:R-:W-:Y:S05]  /*5480*/  BSYNC B1 ;  /* 0x0000000000017941 */ /* 0x000fea0003800000 */
.L_x_108:
        /* <DEDUP_REMOVED lines=11> */
.L_x_111:
[----:B------:R-:W-:Y:S05]  /*5540*/  BSYNC B1 ;  /* 0x0000000000017941 */ /* 0x000fea0003800000 */
.L_x_110:
        /* <DEDUP_REMOVED lines=11> */
.L_x_113:
[----:B------:R-:W-:Y:S05]  /*5600*/  BSYNC B1 ;  /* 0x0000000000017941 */ /* 0x000fea0003800000 */
.L_x_112:
        /* <DEDUP_REMOVED lines=11> */
.L_x_115:
[----:B------:R-:W-:Y:S05]  /*56c0*/  BSYNC B1 ;  /* 0x0000000000017941 */ /* 0x000fea0003800000 */
.L_x_114:
        /* <DEDUP_REMOVED lines=11> */
.L_x_117:
[----:B------:R-:W-:Y:S05]  /*5780*/  BSYNC B1 ;  /* 0x0000000000017941 */ /* 0x000fea0003800000 */
.L_x_116:
        /* <DEDUP_REMOVED lines=11> */
.L_x_119:
[----:B------:R-:W-:Y:S05]  /*5840*/  BSYNC B1 ;  /* 0x0000000000017941 */ /* 0x000fea0003800000 */
.L_x_118:
        /* <DEDUP_REMOVED lines=11> */
.L_x_121:
[----:B------:R-:W-:Y:S05]  /*5900*/  BSYNC B1 ;  /* 0x0000000000017941 */ /* 0x000fea0003800000 */
.L_x_120:
        /* <DEDUP_REMOVED lines=11> */
.L_x_123:
[----:B------:R-:W-:Y:S05]  /*59c0*/  BSYNC B1 ;  /* 0x0000000000017941 */ /* 0x000fea0003800000 */
.L_x_122:
        /* <DEDUP_REMOVED lines=11> */
.L_x_125:
[----:B------:R-:W-:Y:S05]  /*5a80*/  BSYNC B1 ;  /* 0x0000000000017941 */ /* 0x000fea0003800000 */
.L_x_124:
        /* <DEDUP_REMOVED lines=11> */
.L_x_127:
[----:B------:R-:W-:Y:S05]  /*5b40*/  BSYNC B1 ;  /* 0x0000000000017941 */ /* 0x000fea0003800000 */
.L_x_126:
        /* <DEDUP_REMOVED lines=11> */
.L_x_129:
[----:B------:R-:W-:Y:S05]  /*5c00*/  BSYNC B1 ;  /* 0x0000000000017941 */ /* 0x000fea0003800000 */
.L_x_128:
        /* <DEDUP_REMOVED lines=11> */
.L_x_131:
[----:B------:R-:W-:Y:S05]  /*5cc0*/  BSYNC B1 ;  /* 0x0000000000017941 */ /* 0x000fea0003800000 */
.L_x_130:
        /* <DEDUP_REMOVED lines=11> */
.L_x_133:
[----:B------:R-:W-:Y:S05]  /*5d80*/  BSYNC B1 ;  /* 0x0000000000017941 */ /* 0x000fea0003800000 */
.L_x_132:
        /* <DEDUP_REMOVED lines=11> */
.L_x_135:
[----:B------:R-:W-:Y:S05]  /*5e40*/  BSYNC B1 ;  /* 0x0000000000017941 */ /* 0x000fea0003800000 */
.L_x_134:
        /* <DEDUP_REMOVED lines=11> */
.L_x_137:
[----:B------:R-:W-:Y:S05]  /*5f00*/  BSYNC B1 ;  /* 0x0000000000017941 */ /* 0x000fea0003800000 */
.L_x_136:
        /* <DEDUP_REMOVED lines=11> */
.L_x_139:
[----:B------:R-:W-:Y:S05]  /*5fc0*/  BSYNC B1 ;  /* 0x0000000000017941 */ /* 0x000fea0003800000 */
.L_x_138:
        /* <DEDUP_REMOVED lines=11> */
.L_x_141:
[----:B------:R-:W-:Y:S05]  /*6080*/  BSYNC B1 ;  /* 0x0000000000017941 */ /* 0x000fea0003800000 */
.L_x_140:
        /* <DEDUP_REMOVED lines=11> */
.L_x_143:
[----:B------:R-:W-:Y:S05]  /*6140*/  BSYNC B1 ;  /* 0x0000000000017941 */ /* 0x000fea0003800000 */
.L_x_142:
        /* <DEDUP_REMOVED lines=11> */
.L_x_145:
[----:B------:R-:W-:Y:S05]  /*6200*/  BSYNC B1 ;  /* 0x0000000000017941 */ /* 0x000fea0003800000 */
.L_x_144:
        /* <DEDUP_REMOVED lines=11> */
.L_x_147:
[----:B------:R-:W-:Y:S05]  /*62c0*/  BSYNC B1 ;  /* 0x0000000000017941 */ /* 0x000fea0003800000 */
.L_x_146:
        /* <DEDUP_REMOVED lines=11> */
.L_x_149:
[----:B------:R-:W-:Y:S05]  /*6380*/  BSYNC B1 ;  /* 0x0000000000017941 */ /* 0x000fea0003800000 */
.L_x_148:
        /* <DEDUP_REMOVED lines=11> */
.L_x_151:
[----:B------:R-:W-:Y:S05]  /*6440*/  BSYNC B1 ;  /* 0x0000000000017941 */ /* 0x000fea0003800000 */
.L_x_150:
        /* <DEDUP_REMOVED lines=11> */
.L_x_153:
[----:B------:R-:W-:Y:S05]  /*6500*/  BSYNC B1 ;  /* 0x0000000000017941 */ /* 0x000fea0003800000 */
.L_x_152:
        /* <DEDUP_REMOVED lines=11> */
.L_x_155:
[----:B------:R-:W-:Y:S05]  /*65c0*/  BSYNC B1 ;  /* 0x0000000000017941 */ /* 0x000fea0003800000 */
.L_x_154:
[----:B0----5:R-:W-:Y:S01]  /*65d0*/  LOP3.LUT R90, R168, 0xffffe000, RZ, 0xc0, !PT ;  /* 0xffffe000a85a7812 */ /* 0x021fe200078ec0ff */
[----:B------:R-:W-:Y:S01]  /*65e0*/  BSSY B1, `(.L_x_156) ;  /* 0x000000d000017945 */ /* 0x000fe20003800000 */
[----:B------:R-:W-:-:S03]  /*65f0*/  IADD3 R165, P1, R165, 0x80, RZ ;  /* 0x00000080a5a57810 */ /* 0x000fc60007f3e0ff */
[----:B------:R-:W-:Y:S01]  /*6600*/  FMUL R91, R90, R155 ;  /* 0x0000009b5a5b7220 */ /* 0x000fe20000400000 */
[----:B------:R-:W-:Y:S02]  /*6610*/  @P2 IMAD.MOV.U32 R90, RZ, RZ, R170 ;  /* 0x000000ffff5a2224 */ /* 0x000fe400078e00aa */
[----:B------:R-:W-:Y:S02]  /*6620*/  IMAD.X R153, RZ, RZ, R153, P1 ;  /* 0x000000ffff997224 */ /* 0x000fe400008e0699 */
[----:B------:R-:W-:Y:S01]  /*6630*/  FFMA R93, R150, R154, R91 ;  /* 0x0000009a965d7223 */ /* 0x000fe2000000005b */
[----:B------:R-:W-:Y:S01]  /*6640*/  @P2 IMAD.MOV.U32 R91, RZ, RZ, R171 ;  /* 0x000000ffff5b2224 */ /* 0x000fe200078e00ab */
[----:B------:R-:W-:Y:S01]  /*6650*/  ISETP.GT.AND P1, PT, R0, 0x79, P0 ;  /* 0x000000790000780c */ /* 0x000fe20000724270 */
[----:B------:R-:W-:Y:S02]  /*6660*/  IMAD R92, R153, R12, RZ ;  /* 0x0000000c995c7224 */ /* 0x000fe400078e02ff */
[----:B------:R-:W-:-:S05]  /*6670*/  F2FP.TF32.F32.PACK_B R93, R93 ;  /* 0x0000005dff5d723e */ /* 0x000fca00024050ff */
[----:B------:R0:W-:Y:S05]  /*6680*/  @P2 STG.E desc[UR36][R90.64+0x1e0], R93 ;  /* 0x0001e05d5a002986 */ /* 0x0001ea000c101924 */
[----:B------:R-:W-:Y:S05]  /*6690*/  @!P1 BRA `(.L_x_157) ;  /* 0x0000000000049947 */ /* 0x000fea0003800000 */
[----:B------:R0:W5:Y:S02]  /*66a0*/  LDG.E.LTC128B R168, desc[UR36][R88.64+0x1e4] ;  /* 0x0001e42458a87981 */ /* 0x000164000c1e1920 */
.L_x_157:
[----:B------:R-:W-:Y:S05]  /*66b0*/  BSYNC B1 ;  /* 0x0000000000017941 */ /* 0x000fea0003800000 */
.L_x_156:
[----:B0----5:R-:W-:Y:S01]  /*66c0*/  LOP3.LUT R90, R168, 0xffffe000, RZ, 0xc0, !PT ;  /* 0xffffe000a85a7812 */ /* 0x021fe200078ec0ff */
[----:B------:R-:W-:Y:S01]  /*66d0*/  IMAD R99, R165, R13, R92 ;  /* 0x0000000da5637224 */ /* 0x000fe200078e025c */
[----:B------:R-:W-:Y:S01]  /*66e0*/  ISETP.GT.AND P0, PT, R157, 0x80, PT ;  /* 0x000000809d00780c */ /* 0x000fe20003f04270 */
[----:B--2---:R-:W-:-:S04]  /*66f0*/  IMAD.WIDE.U32 R88, R165, R12, R20 ;  /* 0x0000000ca5587225 */ /* 0x004fc800078e0014 */
[----:B------:R-:W-:Y:S01]  /*6700*/  FMUL R90, R90, R155 ;  /* 0x0000009b5a5a7220 */ /* 0x000fe20000400000 */
[----:B------:R-:W-:Y:S01]  /*6710*/  ISETP.GT.AND P2, PT, R0, RZ, P0 ;  /* 0x000000ff0000720c */ /* 0x000fe20000744270 */
[----:B------:R-:W-:Y:S02]  /*6720*/  IMAD.IADD R13, R89, 0x1, R99 ;  /* 0x00000001590d7824 */ /* 0x000fe400078e0263 */
[----:B------:R-:W-:Y:S01]  /*6730*/  FFMA R151, R151, R154, R90 ;  /* 0x0000009a97977223 */ /* 0x000fe2000000005a */
[----:B------:R-:W-:-:S04]  /*6740*/  LEA R90, P3, R88, R8, 0x2 ;  /* 0x00000008585a7211 */ /* 0x000fc800078610ff */
[----:B------:R-:W-:Y:S02]  /*6750*/  F2FP.TF32.F32.PACK_B R151, R151 ;  /* 0x00000097ff97723e */ /* 0x000fe400024050ff */
[----:B------:R-:W-:-:S03]  /*6760*/  LEA.HI.X R91, R88, R9, R13, 0x2, P3 ;  /* 0x00000009585b7211 */ /* 0x000fc600018f140d */
[----:B------:R0:W-:Y:S04]  /*6770*/  @P1 STG.E desc[UR36][R170.64+0x1e4], R151 ;  /* 0x0001e497aa001986 */ /* 0x0001e8000c101924 */
[----:B------:R-:W2:Y:S01]  /*6780*/  @P2 LDG.E.LTC128B R168, desc[UR36][R90.64] ;  /* 0x000000245aa82981 */ /* 0x000ea2000c1e1920 */
[----:B------:R-:W-:Y:S01]  /*6790*/  IMAD.WIDE.U32 R88, R165, R12, R6 ;  /* 0x0000000ca5587225 */ /* 0x000fe200078e0006 */
[----:B------:R-:W-:Y:S01]  /*67a0*/  SHF.L.U64.HI R97, R4, 0x9, R5 ;  /* 0x0000000904617819 */ /* 0x000fe20000010205 */
[----:B------:R-:W-:Y:S01]  /*67b0*/  BSSY B1, `(.L_x_158) ;  /* 0x0000012000017945 */ /* 0x000fe20003800000 */
[----:B------:R-:W-:Y:S01]  /*67c0*/  ISETP.GT.AND P3, PT, R0, 0x1, P0 ;  /* 0x000000010000780c */ /* 0x000fe20000764270 */
[----:B------:R-:W-:Y:S02]  /*67d0*/  IMAD.IADD R89, R99, 0x1, R89 ;  /* 0x0000000163597824 */ /* 0x000fe400078e0259 */
[----:B------:R-:W-:-:S02]  /*67e0*/  IMAD.SHL.U32 R95, R4, 0x200, RZ ;  /* 0x00000200045f7824 */ /* 0x000fc400078e00ff */
[----:B------:R-:W-:Y:S01]  /*67f0*/  IMAD.WIDE.U32 R160, R165, R12, R160 ;  /* 0x0000000ca5a07225 */ /* 0x000fe200078e00a0 */
[----:B--2---:R-:W-:-:S05]  /*6800*/  LOP3.LUT R92, R168, 0xffffe000, RZ, 0xc0, !PT ;  /* 0xffffe000a85c7812 */ /* 0x004fca00078ec0ff */
[----:B------:R-:W-:Y:S01]  /*6810*/  FMUL R13, R92, R155 ;  /* 0x0000009b5c0d7220 */ /* 0x000fe20000400000 */
[----:B------:R-:W-:Y:S01]  /*6820*/  IMAD.WIDE.U32 R92, R23, R10, R88 ;  /* 0x0000000a175c7225 */ /* 0x000fe200078e0058 */
[----:B------:R-:W-:-:S03]  /*6830*/  IADD3 R88, P1, R95, R158, RZ ;  /* 0x0000009e5f587210 */ /* 0x000fc60007f3e0ff */
[----:B------:R-:W-:Y:S01]  /*6840*/  FFMA R13, R24, R154, R13 ;  /* 0x0000009a180d7223 */ /* 0x000fe2000000000d */
[----:B------:R-:W-:Y:S01]  /*6850*/  IMAD.IADD R5, R11, 0x1, R93 ;  /* 0x000000010b057824 */ /* 0x000fe200078e025d */
[C---:B------:R-:W-:Y:S01]  /*6860*/  LEA R4, P4, R92.reuse, R8, 0x2 ;  /* 0x000000085c047211 */ /* 0x040fe200078810ff */
[----:B------:R-:W-:Y:S02]  /*6870*/  IMAD.X R89, R97, 0x1, R159, P1 ;  /* 0x0000000161597824 */ /* 0x000fe400008e069f */
[----:B------:R-:W-:Y:S02]  /*6880*/  F2FP.TF32.F32.PACK_B R13, R13 ;  /* 0x0000000dff0d723e */ /* 0x000fe400024050ff */
[----:B------:R-:W-:-:S03]  /*6890*/  LEA.HI.X R5, R92, R9, R5, 0x2, P4 ;  /* 0x000000095c057211 */ /* 0x000fc600020f1405 */
[----:B------:R0:W-:Y:S01]  /*68a0*/  @P2 STG.E desc[UR36][R88.64], R13 ;  /* 0x0000000d58002986 */ /* 0x0001e2000c101924 */
[----:B------:R-:W-:Y:S05]  /*68b0*/  @!P3 BRA `(.L_x_159) ;  /* 0x000000000004b947 */ /* 0x000fea0003800000 */
[----:B------:R2:W5:Y:S02]  /*68c0*/  LDG.E.LTC128B R168, desc[UR36][R4.64+0x4] ;  /* 0x0000042404a87981 */ /* 0x000564000c1e1920 */
.L_x_159:
[----:B------:R-:W-:Y:S05]  /*68d0*/  BSYNC B1 ;  /* 0x0000000000017941 */ /* 0x000fea0003800000 */
.L_x_158:
[----:B-----5:R-:W-:Y:S01]  /*68e0*/  LOP3.LUT R12, R168, 0xffffe000, RZ, 0xc0, !PT ;  /* 0xffffe000a80c7812 */ /* 0x020fe200078ec0ff */
[----:B------:R-:W-:Y:S01]  /*68f0*/  IMAD.IADD R99, R99, 0x1, R161 ;  /* 0x0000000163637824 */ /* 0x000fe200078e02a1 */
[-C--:B------:R-:W-:Y:S01]  /*6900*/  IADD3 R14, P2, R14, R160.reuse, RZ ;  /* 0x000000a00e0e7210 */ /* 0x080fe20007f5e0ff */
[----:B------:R-:W-:Y:S01]  /*6910*/  @P3 IMAD.MOV.U32 R15, RZ, RZ, R89 ;  /* 0x000000ffff0f3224 */ /* 0x000fe200078e0059 */
[----:B------:R-:W-:Y:S01]  /*6920*/  ISETP.GT.AND P1, PT, R157, 0x88, PT ;  /* 0x000000889d00780c */ /* 0x000fe20003f24270 */
[----:B------:R-:W-:Y:S01]  /*6930*/  FMUL R20, R12, R155 ;  /* 0x0000009b0c147220 */ /* 0x000fe20000400000 */
[----:B------:R-:W-:Y:S01]  /*6940*/  IADD3 R12, P4, R6, R160, RZ ;  /* 0x000000a0060c7210 */ /* 0x000fe20007f9e0ff */
[----:B------:R-:W-:Y:S02]  /*6950*/  BSSY B1, `(.L_x_160) ;  /* 0x000000d000017945 */ /* 0x000fe40003800000 */
[----:B------:R-:W-:Y:S01]  /*6960*/  FFMA R25, R25, R154, R20 ;  /* 0x0000009a19197223 */ /* 0x000fe20000000014 */
[----:B------:R-:W-:Y:S01]  /*6970*/  IMAD.X R20, R99, 0x1, R21, P2 ;  /* 0x0000000163147824 */ /* 0x000fe200010e0615 */
[----:B------:R-:W-:Y:S01]  /*6980*/  ISETP.GT.AND P2, PT, R0, RZ, P1 ;  /* 0x000000ff0000720c */ /* 0x000fe20000f44270 */
[----:B0-----:R-:W-:Y:S01]  /*6990*/  IMAD.X R13, R7, 0x1, R99, P4 ;  /* 0x00000001070d7824 */ /* 0x001fe200020e0663 */
[----:B------:R-:W-:-:S02]  /*69a0*/  LEA R6, P4, R14, R8, 0x2 ;  /* 0x000000080e067211 */ /* 0x000fc400078810ff */
[----:B------:R-:W-:Y:S01]  /*69b0*/  F2FP.TF32.F32.PACK_B R25, R25 ;  /* 0x00000019ff19723e */ /* 0x000fe200024050ff */
[----:B------:R-:W-:Y:S01]  /*69c0*/  IMAD.WIDE.U32 R12, R23, R10, R12 ;  /* 0x0000000a170c7225 */ /* 0x000fe200078e000c */
[----:B------:R-:W-:-:S03]  /*69d0*/  LEA.HI.X R7, R14, R9, R20, 0x2, P4 ;  /* 0x000000090e077211 */ /* 0x000fc600020f1414 */
[----:B------:R-:W-:-:S05]  /*69e0*/  @P3 IMAD.MOV.U32 R14, RZ, RZ, R88 ;  /* 0x000000ffff0e3224 */ /* 0x000fca00078e0058 */
[----:B------:R0:W-:Y:S01]  /*69f0*/  @P3 STG.E desc[UR36][R14.64+0x4], R25 ;  /* 0x000004190e003986 */ /* 0x0001e2000c101924 */
[----:B------:R-:W-:Y:S05]  /*6a00*/  @!P2 BRA `(.L_x_161) ;  /* 0x000000000004a947 */ /* 0x000fea0003800000 */
[----:B------:R0:W5:Y:S02]  /*6a10*/  LDG.E.LTC128B R168, desc[UR36][R6.64] ;  /* 0x0000002406a87981 */ /* 0x000164000c1e1920 */
.L_x_161:
[----:B------:R-:W-:Y:S05]  /*6a20*/  BSYNC B1 ;  /* 0x0000000000017941 */ /* 0x000fea0003800000 */
.L_x_160:
[----:B0----5:R-:W-:Y:S01]  /*6a30*/  LOP3.LUT R6, R168, 0xffffe000, RZ, 0xc0, !PT ;  /* 0xffffe000a8067812 */ /* 0x021fe200078ec0ff */
[----:B------:R-:W-:Y:S01]  /*6a40*/  IMAD.IADD R11, R11, 0x1, R13 ;  /* 0x000000010b0b7824 */ /* 0x000fe200078e020d */
[----:B------:R-:W-:Y:S01]  /*6a50*/  LEA R8, P4, R12, R8, 0x2 ;  /* 0x000000080c087211 */ /* 0x000fe200078810ff */
[----:B------:R-:W-:Y:S02]  /*6a60*/  BSSY B1, `(.L_x_162) ;  /* 0x000000b000017945 */ /* 0x000fe40003800000 */
[----:B------:R-:W-:Y:S01]  /*6a70*/  FMUL R7, R6, R155 ;  /* 0x0000009b06077220 */ /* 0x000fe20000400000 */
[----:B------:R-:W-:Y:S02]  /*6a80*/  IADD3 R6, P3, R88, R169, RZ ;  /* 0x000000a958067210 */ /* 0x000fe40007f7e0ff */
[----:B------:R-:W-:Y:S01]  /*6a90*/  LEA.HI.X R9, R12, R9, R11, 0x2, P4 ;  /* 0x000000090c097211 */ /* 0x000fe200020f140b */
[----:B------:R-:W-:Y:S01]  /*6aa0*/  FFMA R13, R26, R154, R7 ;  /* 0x0000009a1a0d7223 */ /* 0x000fe20000000007 */
[----:B------:R-:W-:Y:S01]  /*6ab0*/  ISETP.GT.AND P4, PT, R0, 0x1, P1 ;  /* 0x000000010000780c */ /* 0x000fe20000f84270 */
[----:B------:R-:W-:-:S03]  /*6ac0*/  IMAD.X R7, R89, 0x1, R167, P3 ;  /* 0x0000000159077824 */ /* 0x000fc600018e06a7 */
[----:B------:R-:W-:-:S05]  /*6ad0*/  F2FP.TF32.F32.PACK_B R13, R13 ;  /* 0x0000000dff0d723e */ /* 0x000fca00024050ff */
[----:B------:R0:W-:Y:S04]  /*6ae0*/  @P2 STG.E desc[UR36][R6.64], R13 ;  /* 0x0000000d06002986 */ /* 0x0001e8000c101924 */
[----:B------:R-:W-:Y:S05]  /*6af0*/  @!P4 BRA `(.L_x_163) ;  /* 0x000000000004c947 */ /* 0x000fea0003800000 */
[----:B------:R0:W5:Y:S02]  /*6b00*/  LDG.E.LTC128B R168, desc[UR36][R8.64+0x4] ;  /* 0x0000042408a87981 */ /* 0x000164000c1e1920 */
.L_x_163:
[----:B------:R-:W-:Y:S05]  /*6b10*/  BSYNC B1 ;  /* 0x0000000000017941 */ /* 0x000fea0003800000 */
.L_x_162:
[----:B-----5:R-:W-:Y:S01]  /*6b20*/  LOP3.LUT R10, R168, 0xffffe000, RZ, 0xc0, !PT ;  /* 0xffffe000a80a7812 */ /* 0x020fe200078ec0ff */
[----:B------:R-:W-:Y:S01]  /*6b30*/  BSSY B1, `(.L_x_164) ;  /* 0x0000008000017945 */ /* 0x000fe20003800000 */
[----:B------:R-:W-:-:S03]  /*6b40*/  ISETP.GT.AND P2, PT, R0, 0x8, P0 ;  /* 0x000000080000780c */ /* 0x000fc60000744270 */
[----:B------:R-:W-:-:S04]  /*6b50*/  FMUL R10, R10, R155 ;  /* 0x0000009b0a0a7220 */ /* 0x000fc80000400000 */
[----:B------:R-:W-:-:S05]  /*6b60*/  FFMA R27, R27, R154, R10 ;  /* 0x0000009a1b1b7223 */ /* 0x000fca000000000a */
[----:B------:R-:W-:-:S05]  /*6b70*/  F2FP.TF32.F32.PACK_B R27, R27 ;  /* 0x0000001bff1b723e */ /* 0x000fca00024050ff */
[----:B------:R0:W-:Y:S01]  /*6b80*/  @P4 STG.E desc[UR36][R6.64+0x4], R27 ;  /* 0x0000041b06004986 */ /* 0x0001e2000c101924 */
[----:B------:R-:W-:Y:S05]  /*6b90*/  @!P2 BRA `(.L_x_165) ;  /* 0x000000000004a947 */ /* 0x000fea0003800000 */
[----:B------:R0:W5:Y:S02]  /*6ba0*/  LDG.E.LTC128B R168, desc[UR36][R4.64+0x20] ;  /* 0x0000202404a87981 */ /* 0x000164000c1e1920 */
.L_x_165:
[----:B------:R-:W-:Y:S05]  /*6bb0*/  BSYNC B1 ;  /* 0x0000000000017941 */ /* 0x000fea0003800000 */
.L_x_164:
[----:B0----5:R-:W-:Y:S01]  /*6bc0*/  LOP3.LUT R6, R168, 0xffffe000, RZ, 0xc0, !PT ;  /* 0xffffe000a8067812 */ /* 0x021fe200078ec0ff */
[----:B------:R-:W-:Y:S01]  /*6bd0*/  BSSY B1, `(.L_x_166) ;  /* 0x000000a000017945 */ /* 0x000fe20003800000 */
[----:B------:R-:W-:-:S03]  /*6be0*/  ISETP.GT.AND P4, PT, R0, 0x9, P0 ;  /* 0x000000090000780c */ /* 0x000fc60000784270 */
[----:B------:R-:W-:Y:S01]  /*6bf0*/  FMUL R7, R6, R155 ;  /* 0x0000009b06077220 */ /* 0x000fe20000400000 */
[----:B------:R-:W-:-:S03]  /*6c00*/  IMAD.MOV.U32 R6, RZ, RZ, R88 ;  /* 0x000000ffff067224 */ /* 0x000fc600078e0058 */
[----:B------:R-:W-:Y:S01]  /*6c10*/  FFMA R11, R28, R154, R7 ;  /* 0x0000009a1c0b7223 */ /* 0x000fe20000000007 */
[----:B------:R-:W-:-:S04]  /*6c20*/  IMAD.MOV.U32 R7, RZ, RZ, R89 ;  /* 0x000000ffff077224 */ /* 0x000fc800078e0059 */
[----:B------:R-:W-:-:S05]  /*6c30*/  F2FP.TF32.F32.PACK_B R11, R11 ;  /* 0x0000000bff0b723e */ /* 0x000fca00024050ff */
[----:B------:R0:W-:Y:S01]  /*6c40*/  @P2 STG.E desc[UR36][R6.64+0x20], R11 ;  /* 0x0000200b06002986 */ /* 0x0001e2000c101924 */
[----:B------:R-:W-:Y:S05]  /*6c50*/  @!P4 BRA `(.L_x_167) ;  /* 0x000000000004c947 */ /* 0x000fea0003800000 */
[----:B------:R0:W5:Y:S02]  /*6c60*/  LDG.E.LTC128B R168, desc[UR36][R4.64+0x24] ;  /* 0x0000242404a87981 */ /* 0x000164000c1e1920 */
.L_x_167:
[----:B------:R-:W-:Y:S05]  /*6c70*/  BSYNC B1 ;  /* 0x0000000000017941 */ /* 0x000fea0003800000 */
.L_x_166:
        /* <DEDUP_REMOVED lines=9> */
.L_x_169:
[----:B------:R-:W-:Y:S05]  /*6d10*/  BSYNC B1 ;  /* 0x0000000000017941 */ /* 0x000fea0003800000 */
.L_x_168:
[----:B-----5:R-:W-:Y:S01]  /*6d20*/  LOP3.LUT R10, R168, 0xffffe000, RZ, 0xc0, !PT ;  /* 0xffffe000a80a7812 */ /* 0x020fe200078ec0ff */
[----:B------:R-:W-:Y:S01]  /*6d30*/  BSSY B1, `(.L_x_170) ;  /* 0x000000a000017945 */ /* 0x000fe20003800000 */
[----:B------:R-:W-:-:S03]  /*6d40*/  ISETP.GT.AND P2, PT, R0, 0x9, P1 ;  /* 0x000000090000780c */ /* 0x000fc60000f44270 */
[----:B0-----:R-:W-:Y:S01]  /*6d50*/  FMUL R11, R10, R155 ;  /* 0x0000009b0a0b7220 */ /* 0x001fe20000400000 */
[----:B------:R-:W-:-:S03]  /*6d60*/  IADD3 R10, P4, R169, R88, RZ ;  /* 0x00000058a90a7210 */ /* 0x000fc60007f9e0ff */
[----:B------:R-:W-:Y:S02]  /*6d70*/  FFMA R13, R30, R154, R11 ;  /* 0x0000009a1e0d7223 */ /* 0x000fe4000000000b */
[----:B------:R-:W-:-:S03]  /*6d80*/  IMAD.X R11, R167, 0x1, R89, P4 ;  /* 0x00000001a70b7824 */ /* 0x000fc600020e0659 */
[----:B------:R-:W-:-:S05]  /*6d90*/  F2FP.TF32.F32.PACK_B R13, R13 ;  /* 0x0000000dff0d723e */ /* 0x000fca00024050ff */
[----:B------:R0:W-:Y:S01]  /*6da0*/  @P3 STG.E desc[UR36][R10.64+0x20], R13 ;  /* 0x0000200d0a003986 */ /* 0x0001e2000c101924 */
[----:B------:R-:W-:Y:S05]  /*6db0*/  @!P2 BRA `(.L_x_171) ;  /* 0x000000000004a947 */ /* 0x000fea0003800000 */
[----:B------:R0:W5:Y:S02]  /*6dc0*/  LDG.E.LTC128B R168, desc[UR36][R8.64+0x24] ;  /* 0x0000242408a87981 */ /* 0x000164000c1e1920 */
.L_x_171:
[----:B------:R-:W-:Y:S05]  /*6dd0*/  BSYNC B1 ;  /* 0x0000000000017941 */ /* 0x000fea0003800000 */
.L_x_170:
[----:B0----5:R-:W-:Y:S01]  /*6de0*/  LOP3.LUT R10, R168, 0xffffe000, RZ, 0xc0, !PT ;  /* 0xffffe000a80a7812 */ /* 0x021fe200078ec0ff */
[----:B------:R-:W-:Y:S04]  /*6df0*/  BSSY B1, `(.L_x_172) ;  /* 0x000000a000017945 */ /* 0x000fe80003800000 */
[----:B------:R-:W-:Y:S01]  /*6e00*/  FMUL R12, R10, R155 ;  /* 0x0000009b0a0c7220 */ /* 0x000fe20000400000 */
[----:B------:R-:W-:-:S03]  /*6e10*/  IADD3 R10, P3, P4, R169, R158, R95 ;  /* 0x0000009ea90a7210 */ /* 0x000fc60007c7e05f */
[----:B------:R-:W-:Y:S01]  /*6e20*/  FFMA R31, R31, R154, R12 ;  /* 0x0000009a1f1f7223 */ /* 0x000fe2000000000c */
[----:B------:R-:W-:Y:S02]  /*6e30*/  IADD3.X R11, R167, R159, R97, P3, P4 ;  /* 0x0000009fa70b7210 */ /* 0x000fe40001fe8461 */
[----:B------:R-:W-:Y:S02]  /*6e40*/  ISETP.GT.AND P3, PT, R0, 0x10, P0 ;  /* 0x000000100000780c */ /* 0x000fe40000764270 */
[----:B------:R-:W-:-:S05]  /*6e50*/  F2FP.TF32.F32.PACK_B R31, R31 ;  /* 0x0000001fff1f723e */ /* 0x000fca00024050ff */
[----:B------:R0:W-:Y:S06]  /*6e60*/  @P2 STG.E desc[UR36][R10.64+0x24], R31 ;  /* 0x0000241f0a002986 */ /* 0x0001ec000c101924 */
[----:B------:R-:W-:Y:S05]  /*6e70*/  @!P3 BRA `(.L_x_173) ;  /* 0x000000000004b947 */ /* 0x000fea0003800000 */
[----:B------:R0:W5:Y:S02]  /*6e80*/  LDG.E.LTC128B R168, desc[UR36][R4.64+0x40] ;  /* 0x0000402404a87981 */ /* 0x000164000c1e1920 */
.L_x_173:
[----:B------:R-:W-:Y:S05]  /*6e90*/  BSYNC B1 ;  /* 0x0000000000017941 */ /* 0x000fea0003800000 */
.L_x_172:
        /* <DEDUP_REMOVED lines=9> */
.L_x_175:
[----:B------:R-:W-:Y:S05]  /*6f30*/  BSYNC B1 ;  /* 0x0000000000017941 */ /* 0x000fea0003800000 */
.L_x_174:
        /* <DEDUP_REMOVED lines=9> */
.L_x_177:
[----:B------:R-:W-:Y:S05]  /*6fd0*/  BSYNC B1 ;  /* 0x0000000000017941 */ /* 0x000fea0003800000 */
.L_x_176:
[----:B-----5:R-:W-:Y:S01]  /*6fe0*/  LOP3.LUT R12, R168, 0xffffe000, RZ, 0xc0, !PT ;  /* 0xffffe000a80c7812 */ /* 0x020fe200078ec0ff */
[----:B------:R-:W-:Y:S01]  /*6ff0*/  BSSY B1, `(.L_x_178) ;  /* 0x0000008000017945 */ /* 0x000fe20003800000 */
[----:B------:R-:W-:-:S03]  /*7000*/  ISETP.GT.AND P2, PT, R0, 0x11, P1 ;  /* 0x000000110000780c */ /* 0x000fc60000f44270 */
[----:B0-----:R-:W-:-:S04]  /*7010*/  FMUL R13, R12, R155 ;  /* 0x0000009b0c0d7220 */ /* 0x001fc80000400000 */
[----:B------:R-:W-:-:S05]  /*7020*/  FFMA R13, R34, R154, R13 ;  /* 0x0000009a220d7223 */ /* 0x000fca000000000d */
[----:B------:R-:W-:-:S05]  /*7030*/  F2FP.TF32.F32.PACK_B R13, R13 ;  /* 0x0000000dff0d723e */ /* 0x000fca00024050ff */
[----:B------:R0:W-:Y:S01]  /*7040*/  @P3 STG.E desc[UR36][R10.64+0x40], R13 ;  /* 0x0000400d0a003986 */ /* 0x0001e2000c101924 */
[----:B------:R-:W-:Y:S05]  /*7050*/  @!P2 BRA `(.L_x_179) ;  /* 0x000000000004a947 */ /* 0x000fea0003800000 */
[----:B------:R0:W5:Y:S02]  /*7060*/  LDG.E.LTC128B R168, desc[UR36][R8.64+0x44] ;  /* 0x0000442408a87981 */ /* 0x000164000c1e1920 */
.L_x_179:
[----:B------:R-:W-:Y:S05]  /*7070*/  BSYNC B1 ;  /* 0x0000000000017941 */ /* 0x000fea0003800000 */
.L_x_178:
        /* <DEDUP_REMOVED lines=9> */
.L_x_181:
[----:B------:R-:W-:Y:S05]  /*7110*/  BSYNC B1 ;  /* 0x0000000000017941 */ /* 0x000fea0003800000 */
.L_x_180:
        /* <DEDUP_REMOVED lines=9> */
.L_x_183:
[----:B------:R-:W-:Y:S05]  /*71b0*/  BSYNC B1 ;  /* 0x0000000000017941 */ /* 0x000fea0003800000 */
.L_x_182:
        /* <DEDUP_REMOVED lines=9> */
.L_x_185:
[----:B------:R-:W-:Y:S05]  /*7250*/  BSYNC B1 ;  /* 0x0000000000017941 */ /* 0x000fea0003800000 */
.L_x_184:
        /* <DEDUP_REMOVED lines=9> */
.L_x_187:
[----:B------:R-:W-:Y:S05]  /*72f0*/  BSYNC B1 ;  /* 0x0000000000017941 */ /* 0x000fea0003800000 */
.L_x_186:
        /* <DEDUP_REMOVED lines=9> */
.L_x_189:
[----:B------:R-:W-:Y:S05]  /*7390*/  BSYNC B1 ;  /* 0x0000000000017941 */ /* 0x000fea0003800000 */
.L_x_188:
        /* <DEDUP_REMOVED lines=9> */
.L_x_191:
[----:B------:R-:W-:Y:S05]  /*7430*/  BSYNC B1 ;  /* 0x0000000000017941 */ /* 0x000fea0003800000 */
.L_x_190:
        /* <DEDUP_REMOVED lines=9> */
.L_x_193:
[----:B------:R-:W-:Y:S05]  /*74d0*/  BSYNC B1 ;  /* 0x0000000000017941 */ /* 0x000fea0003800000 */
.L_x_192:
        /* <DEDUP_REMOVED lines=9> */
.L_x_195:
[----:B------:R-:W-:Y:S05]  /*7570*/  BSYNC B1 ;  /* 0x0000000000017941 */ /* 0x000fea0003800000 */
.L_x_194:
        /* <DEDUP_REMOVED lines=9> */
.L_x_197:
[----:B------:R-:W-:Y:S05]  /*7610*/  BSYNC B1 ;  /* 0x0000000000017941 */ /* 0x000fea0003800000 */
.L_x_196:
        /* <DEDUP_REMOVED lines=9> */
.L_x_199:
[----:B------:R-:W-:Y:S05]  /*76b0*/  BSYNC B1 ;  /* 0x0000000000017941 */ /* 0x000fea0003800000 */
.L_x_198:
        /* <DEDUP_REMOVED lines=9> */
.L_x_201:
[----:B------:R-:W-:Y:S05]  /*7750*/  BSYNC B1 ;  /* 0x0000000000017941 */ /* 0x000fea0003800000 */
.L_x_200:
        /* <DEDUP_REMOVED lines=9> */
.L_x_203:
[----:B------:R-:W-:Y:S05]  /*77f0*/  BSYNC B1 ;  /* 0x0000000000017941 */ /* 0x000fea0003800000 */
.L_x_202:
        /* <DEDUP_REMOVED lines=9> */
.L_x_205:
[----:B------:R-:W-:Y:S05]  /*7890*/  BSYNC B1 ;  /* 0x0000000000017941 */ /* 0x000fea0003800000 */
.L_x_204:
        /* <DEDUP_REMOVED lines=9> */
.L_x_207:
[----:B------:R-:W-:Y:S05]  /*7930*/  BSYNC B1 ;  /* 0x0000000000017941 */ /* 0x000fea0003800000 */
.L_x_206:
        /* <DEDUP_REMOVED lines=9> */
.L_x_209:
[----:B------:R-:W-:Y:S05]  /*79d0*/  BSYNC B1 ;  /* 0x0000000000017941 */ /* 0x000fea0003800000 */
.L_x_208:
        /* <DEDUP_REMOVED lines=9> */
.L_x_211:
[----:B------:R-:W-:Y:S05]  /*7a70*/  BSYNC B1 ;  /* 0x0000000000017941 */ /* 0x000fea0003800000 */
.L_x_210:
        /* <DEDUP_REMOVED lines=9> */
.L_x_213:
[----:B------:R-:W-:Y:S05]  /*7b10*/  BSYNC B1 ;  /* 0x0000000000017941 */ /* 0x000fea0003800000 */
.L_x_212:
        /* <DEDUP_REMOVED lines=9> */
.L_x_215:
[----:B------:R-:W-:Y:S05]  /*7bb0*/  BSYNC B1 ;  /* 0x0000000000017941 */ /* 0x000fea0003800000 */
.L_x_214:
        /* <DEDUP_REMOVED lines=9> */
.L_x_217:
[----:B------:R-:W-:Y:S05]  /*7c50*/  BSYNC B1 ;  /* 0x0000000000017941 */ /* 0x000fea0003800000 */
.L_x_216:
        /* <DEDUP_REMOVED lines=9> */
.L_x_219:
[----:B------:R-:W-:Y:S05]  /*7cf0*/  BSYNC B1 ;  /* 0x0000000000017941 */ /* 0x000fea0003800000 */
.L_x_218:
        /* <DEDUP_REMOVED lines=9> */
.L_x_221:
[----:B------:R-:W-:Y:S05]  /*7d90*/  BSYNC B1 ;  /* 0x0000000000017941 */ /* 0x000fea0003800000 */
.L_x_220:
        /* <DEDUP_REMOVED lines=9> */
.L_x_223:
[----:B------:R-:W-:Y:S05]  /*7e30*/  BSYNC B1 ;  /* 0x0000000000017941 */ /* 0x000fea0003800000 */
.L_x_222:
        /* <DEDUP_REMOVED lines=9> */
.L_x_225:
[----:B------:R-:W-:Y:S05]  /*7ed0*/  BSYNC B1 ;  /* 0x0000000000017941 */ /* 0x000fea0003800000 */
.L_x_224:
        /* <DEDUP_REMOVED lines=9> */
.L_x_227:
[----:B------:R-:W-:Y:S05]  /*7f70*/  BSYNC B1 ;  /* 0x0000000000017941 */ /* 0x000fea0003800000 */
.L_x_226:
        /* <DEDUP_REMOVED lines=9> */
.L_x_229:
[----:B------:R-:W-:Y:S05]  /*8010*/  BSYNC B1 ;  /* 0x0000000000017941 */ /* 0x000fea0003800000 */
.L_x_228:
        /* <DEDUP_REMOVED lines=9> */
.L_x_231:
[----:B------:R-:W-:Y:S05]  /*80b0*/  BSYNC B1 ;  /* 0x0000000000017941 */ /* 0x000fea0003800000 */
.L_x_230:
        /* <DEDUP_REMOVED lines=9> */
.L_x_233:
[----:B------:R-:W-:Y:S05]  /*8150*/  BSYNC B1 ;  /* 0x0000000000017941 */ /* 0x000fea0003800000 */
.L_x_232:
        /* <DEDUP_REMOVED lines=9> */
.L_x_235:
[----:B------:R-:W-:Y:S05]  /*81f0*/  BSYNC B1 ;  /* 0x0000000000017941 */ /* 0x000fea0003800000 */
.L_x_234:
        /* <DEDUP_REMOVED lines=9> */
.L_x_237:
[----:B------:R-:W-:Y:S05]  /*8290*/  BSYNC B1 ;  /* 0x0000000000017941 */ /* 0x000fea0003800000 */
.L_x_236:
        /* <DEDUP_REMOVED lines=9> */
.L_x_239:
[----:B------:R-:W-:Y:S05]  /*8330*/  BSYNC B1 ;  /* 0x0000000000017941 */ /* 0x000fea0003800000 */
.L_x_238:
        /* <DEDUP_REMOVED lines=9> */
.L_x_241:
[----:B------:R-:W-:Y:S05]  /*83d0*/  BSYNC B1 ;  /* 0x0000000000017941 */ /* 0x000fea0003800000 */
.L_x_240:
        /* <DEDUP_REMOVED lines=9> */
.L_x_243:
[----:B------:R-:W-:Y:S05]  /*8470*/  BSYNC B1 ;  /* 0x0000000000017941 */ /* 0x000fea0003800000 */
.L_x_242:
        /* <DEDUP_REMOVED lines=9> */
.L_x_245:
[----:B------:R-:W-:Y:S05]  /*8510*/  BSYNC B1 ;  /* 0x0000000000017941 */ /* 0x000fea0003800000 */
.L_x_244:
        /* <DEDUP_REMOVED lines=9> */
.L_x_247:
[----:B------:R-:W-:Y:S05]  /*85b0*/  BSYNC B1 ;  /* 0x0000000000017941 */ /* 0x000fea0003800000 */
.L_x_246:
        /* <DEDUP_REMOVED lines=9> */
.L_x_249:
[----:B------:R-:W-:Y:S05]  /*8650*/  BSYNC B1 ;  /* 0x0000000000017941 */ /* 0x000fea0003800000 */
.L_x_248:
        /* <DEDUP_REMOVED lines=9> */
.L_x_251:
[----:B------:R-:W-:Y:S05]  /*86f0*/  BSYNC B1 ;  /* 0x0000000000017941 */ /* 0x000fea0003800000 */
.L_x_250:
        /* <DEDUP_REMOVED lines=9> */
.L_x_253:
[----:B------:R-:W-:Y:S05]  /*8790*/  BSYNC B1 ;  /* 0x0000000000017941 */ /* 0x000fea0003800000 */
.L_x_252:
        /* <DEDUP_REMOVED lines=9> */
.L_x_255:
[----:B------:R-:W-:Y:S05]  /*8830*/  BSYNC B1 ;  /* 0x0000000000017941 */ /* 0x000fea0003800000 */
.L_x_254:
        /* <DEDUP_REMOVED lines=9> */
.L_x_257:
[----:B------:R-:W-:Y:S05]  /*88d0*/  BSYNC B1 ;  /* 0x0000000000017941 */ /* 0x000fea0003800000 */
.L_x_256:
        /* <DEDUP_REMOVED lines=9> */
.L_x_259:
[----:B------:R-:W-:Y:S05]  /*8970*/  BSYNC B1 ;  /* 0x0000000000017941 */ /* 0x000fea0003800000 */
.L_x_258:
        /* <DEDUP_REMOVED lines=9> */
.L_x_261:
[----:B------:R-:W-:Y:S05]  /*8a10*/  BSYNC B1 ;  /* 0x0000000000017941 */ /* 0x000fea0003800000 */
.L_x_260:
        /* <DEDUP_REMOVED lines=9> */
.L_x_263:
[----:B------:R-:W-:Y:S05]  /*8ab0*/  BSYNC B1 ;  /* 0x0000000000017941 */ /* 0x000fea0003800000 */
.L_x_262:
        /* <DEDUP_REMOVED lines=9> */
.L_x_265:
[----:B------:R-:W-:Y:S05]  /*8b50*/  BSYNC B1 ;  /* 0x0000000000017941 */ /* 0x000fea0003800000 */
.L_x_264:
        /* <DEDUP_REMOVED lines=9> */
.L_x_267:
[----:B------:R-:W-:Y:S05]  /*8bf0*/  BSYNC B1 ;  /* 0x0000000000017941 */ /* 0x000fea0003800000 */
.L_x_266:
        /* <DEDUP_REMOVED lines=9> */
.L_x_269:
[----:B------:R-:W-:Y:S05]  /*8c90*/  BSYNC B1 ;  /* 0x0000000000017941 */ /* 0x000fea0003800000 */
.L_x_268:
        /* <DEDUP_REMOVED lines=9> */
.L_x_271:
[----:B------:R-:W-:Y:S05]  /*8d30*/  BSYNC B1 ;  /* 0x0000000000017941 */ /* 0x000fea0003800000 */
.L_x_270:
        /* <DEDUP_REMOVED lines=9> */
.L_x_273:
[----:B------:R-:W-:Y:S05]  /*8dd0*/  BSYNC B1 ;  /* 0x0000000000017941 */ /* 0x000fea0003800000 */
.L_x_272:
        /* <DEDUP_REMOVED lines=9> */
.L_x_275:
[----:B------:R-:W-:Y:S05]  /*8e70*/  BSYNC B1 ;  /* 0x0000000000017941 */ /* 0x000fea0003800000 */
.L_x_274:
        /* <DEDUP_REMOVED lines=9> */
.L_x_277:
[----:B------:R-:W-:Y:S05]  /*8f10*/  BSYNC B1 ;  /* 0x0000000000017941 */ /* 0x000fea0003800000 */
.L_x_276:
        /* <DEDUP_REMOVED lines=9> */
.L_x_279:
[----:B------:R-:W-:Y:S05]  /*8fb0*/  BSYNC B1 ;  /* 0x0000000000017941 */ /* 0x000fea0003800000 */
.L_x_278:
[----:B0-2--5:R-:W-:Y:S01]  /*8fc0*/  LOP3.LUT R4, R168, 0xffffe000, RZ, 0xc0, !PT ;  /* 0xffffe000a8047812 */ /* 0x025fe200078ec0ff */
        /* <DEDUP_REMOVED lines=8> */
.L_x_281:
[----:B------:R-:W-:Y:S05]  /*9050*/  BSYNC B1 ;  /* 0x0000000000017941 */ /* 0x000fea0003800000 */
.L_x_280:
[----:B-----5:R-:W-:Y:S01]  /*9060*/  LOP3.LUT R4, R168, 0xffffe000, RZ, 0xc0, !PT ;  /* 0xffffe000a8047812 */ /* 0x020fe200078ec0ff */
[----:B------:R-:W-:Y:S01]  /*9070*/  BSSY B1, `(.L_x_282) ;  /* 0x000000a000017945 */ /* 0x000fe20003800000 */
[----:B------:R-:W-:-:S03]  /*9080*/  ISETP.GT.AND P1, PT, R0, 0x79, P1 ;  /* 0x000000790000780c */ /* 0x000fc60000f24270 */
[----:B------:R-:W-:Y:S01]  /*9090*/  FMUL R5, R4, R155 ;  /* 0x0000009b04057220 */ /* 0x000fe20000400000 */
[----:B------:R-:W-:-:S03]  /*90a0*/  @P2 IMAD.MOV.U32 R4, RZ, RZ, R10 ;  /* 0x000000ffff042224 */ /* 0x000fc600078e000a */
[----:B0-----:R-:W-:Y:S01]  /*90b0*/  FFMA R7, R86, R154, R5 ;  /* 0x0000009a56077223 */ /* 0x001fe20000000005 */
[----:B------:R-:W-:-:S04]  /*90c0*/  @P2 IMAD.MOV.U32 R5, RZ, RZ, R11 ;  /* 0x000000ffff052224 */ /* 0x000fc800078e000b */
[----:B------:R-:W-:-:S05]  /*90d0*/  F2FP.TF32.F32.PACK_B R7, R7 ;  /* 0x00000007ff07723e */ /* 0x000fca00024050ff */
[----:B------:R0:W-:Y:S01]  /*90e0*/  @P2 STG.E desc[UR36][R4.64+0x1e0], R7 ;  /* 0x0001e00704002986 */ /* 0x0001e2000c101924 */
[----:B------:R-:W-:Y:S05]  /*90f0*/  @!P1 BRA `(.L_x_283) ;  /* 0x0000000000049947 */ /* 0x000fea0003800000 */
[----:B------:R0:W5:Y:S02]  /*9100*/  LDG.E.LTC128B R168, desc[UR36][R8.64+0x1e4] ;  /* 0x0001e42408a87981 */ /* 0x000164000c1e1920 */
.L_x_283:
[----:B------:R-:W-:Y:S05]  /*9110*/  BSYNC B1 ;  /* 0x0000000000017941 */ /* 0x000fea0003800000 */
.L_x_282:
[----:B------:R-:W-:Y:S05]  /*9120*/  @!P1 BRA `(.L_x_284) ;  /* 0x00000024004c9947 */ /* 0x000fea0003800000 */
[----:B-----5:R-:W-:-:S05]  /*9130*/  LOP3.LUT R168, R168, 0xffffe000, RZ, 0xc0, !PT ;  /* 0xffffe000a8a87812 */ /* 0x020fca00078ec0ff */
[----:B------:R-:W-:-:S04]  /*9140*/  FMUL R168, R168, R155 ;  /* 0x0000009ba8a87220 */ /* 0x000fc80000400000 */
[----:B------:R-:W-:-:S05]  /*9150*/  FFMA R87, R87, R154, R168 ;  /* 0x0000009a57577223 */ /* 0x000fca00000000a8 */
[----:B------:R-:W-:-:S05]  /*9160*/  F2FP.TF32.F32.PACK_B R87, R87 ;  /* 0x00000057ff57723e */ /* 0x000fca00024050ff */
[----:B------:R0:W-:Y:S01]  /*9170*/  STG.E desc[UR36][R10.64+0x1e4], R87 ;  /* 0x0001e4570a007986 */ /* 0x0001e2000c101924 */
[----:B------:R-:W-:Y:S05]  /*9180*/  BRA `(.L_x_284) ;  /* 0x0000002400347947 */ /* 0x000fea0003800000 */
.L_x_33:
[----:B------:R-:W-:Y:S01]  /*9190*/  ULDC.64 UR4, c[0x0][0x5c0] ;  /* 0x0001700000047ab9 */ /* 0x000fe20000000a00 */
[-C--:B------:R-:W-:Y:S01]  /*91a0*/  FMUL R15, R88, R154.reuse ;  /* 0x0000009a580f7220 */ /* 0x080fe20000400000 */
[----:B------:R-:W-:Y:S01]  /*91b0*/  ISETP.GT.AND P4, PT, R0, 0x1, P1 ;  /* 0x000000010000780c */ /* 0x000fe20000f84270 */
[-C--:B------:R-:W-:Y:S01]  /*91c0*/  FMUL R89, R89, R154.reuse ;  /* 0x0000009a59597220 */ /* 0x080fe20000400000 */
[----:B------:R-:W-:Y:S01]  /*91d0*/  LEA R6, P0, R168, UR4, 0x2 ;  /* 0x00000004a8067c11 */ /* 0x000fe2000f8010ff */
[----:B------:R-:W-:Y:S01]  /*91e0*/  IMAD.SHL.U32 R11, R4, 0x20, RZ ;  /* 0x00000020040b7824 */ /* 0x000fe200078e00ff */
[----:B------:R-:W-:Y:S01]  /*91f0*/  F2FP.TF32.F32.PACK_B R15, R15 ;  /* 0x0000000fff0f723e */ /* 0x000fe200024050ff */
[-C--:B------:R-:W-:Y:S01]  /*9200*/  FMUL R21, R90, R154.reuse ;  /* 0x0000009a5a157220 */ /* 0x080fe20000400000 */
[----:B------:R-:W-:Y:S01]  /*9210*/  LEA.HI.X R7, R168, UR5, R175, 0x2, P0 ;  /* 0x00000005a8077c11 */ /* 0x000fe200080f14af */
[-C--:B------:R-:W-:Y:S01]  /*9220*/  FMUL R91, R91, R154.reuse ;  /* 0x0000009a5b5b7220 */ /* 0x080fe20000400000 */
[----:B------:R-:W-:Y:S01]  /*9230*/  F2FP.TF32.F32.PACK_B R89, R89 ;  /* 0x00000059ff59723e */ /* 0x000fe200024050ff */
[-C--:B------:R-:W-:Y:S01]  /*9240*/  FMUL R93, R93, R154.reuse ;  /* 0x0000009a5d5d7220 */ /* 0x080fe20000400000 */
[----:B------:R-:W-:Y:S01]  /*9250*/  ISETP.GT.AND P0, PT, R157, 0x8, PT ;  /* 0x000000089d00780c */ /* 0x000fe20003f04270 */
[----:B------:R0:W-:Y:S01]  /*9260*/  @P2 STG.E desc[UR36][R6.64], R15 ;  /* 0x0000000f06002986 */ /* 0x0001e2000c101924 */
[----:B------:R-:W-:Y:S01]  /*9270*/  SHF.L.U64.HI R9, R4, 0x5, R5 ;  /* 0x0000000504097819 */ /* 0x000fe20000010205 */
[----:B------:R-:W-:Y:S01]  /*9280*/  FMUL R23, R94, R154 ;  /* 0x0000009a5e177220 */ /* 0x000fe20000400000 */
[----:B------:R-:W-:Y:S01]  /*9290*/  IADD3 R12, P2, R11, R6, RZ ;  /* 0x000000060b0c7210 */ /* 0x000fe20007f5e0ff */
[----:B------:R-:W-:Y:S01]  /*92a0*/  @P4 STG.E desc[UR36][R6.64+0x4], R89 ;  /* 0x0000045906004986 */ /* 0x000fe2000c101924 */
[C---:B------:R-:W-:Y:S01]  /*92b0*/  ISETP.GT.AND P3, PT, R0.reuse, RZ, P0 ;  /* 0x000000ff0000720c */ /* 0x040fe20000764270 */
[-C--:B------:R-:W-:Y:S01]  /*92c0*/  FMUL R95, R95, R154.reuse ;  /* 0x0000009a5f5f7220 */ /* 0x080fe20000400000 */
[C---:B------:R-:W-:Y:S01]  /*92d0*/  ISETP.GT.AND P4, PT, R0.reuse, 0x1, P0 ;  /* 0x000000010000780c */ /* 0x040fe20000784270 */
[----:B------:R-:W-:Y:S01]  /*92e0*/  IMAD.X R13, R9, 0x1, R7, P2 ;  /* 0x00000001090d7824 */ /* 0x000fe200010e0607 */
[----:B------:R-:W-:Y:S01]  /*92f0*/  ISETP.GT.AND P2, PT, R0, 0x8, P1 ;  /* 0x000000080000780c */ /* 0x000fe20000f44270 */
[-C--:B------:R-:W-:Y:S01]  /*9300*/  FMUL R97, R97, R154.reuse ;  /* 0x0000009a61617220 */ /* 0x080fe20000400000 */
[----:B------:R-:W-:Y:S01]  /*9310*/  F2FP.TF32.F32.PACK_B R21, R21 ;  /* 0x00000015ff15723e */ /* 0x000fe200024050ff */
[-C--:B0-----:R-:W-:Y:S01]  /*9320*/  FMUL R15, R92, R154.reuse ;  /* 0x0000009a5c0f7220 */ /* 0x081fe20000400000 */
[----:B------:R-:W-:Y:S01]  /*9330*/  F2FP.TF32.F32.PACK_B R91, R91 ;  /* 0x0000005bff5b723e */ /* 0x000fe200024050ff */
[-C--:B------:R-:W-:Y:S01]  /*9340*/  FMUL R99, R99, R154.reuse ;  /* 0x0000009a63637220 */ /* 0x080fe20000400000 */
[----:B------:R-:W-:Y:S01]  /*9350*/  F2FP.TF32.F32.PACK_B R93, R93 ;  /* 0x0000005dff5d723e */ /* 0x000fe200024050ff */
[-C--:B------:R-:W-:Y:S01]  /*9360*/  FMUL R101, R101, R154.reuse ;  /* 0x0000009a65657220 */ /* 0x080fe20000400000 */
[----:B------:R-:W-:Y:S01]  /*9370*/  F2FP.TF32.F32.PACK_B R15, R15 ;  /* 0x0000000fff0f723e */ /* 0x000fe200024050ff */
[----:B------:R0:W-:Y:S01]  /*9380*/  @P3 STG.E desc[UR36][R12.64], R21 ;  /* 0x000000150c003986 */ /* 0x0001e2000c101924 */
[C---:B------:R-:W-:Y:S01]  /*9390*/  ISETP.GT.AND P3, PT, R0.reuse, 0x9, P1 ;  /* 0x000000090000780c */ /* 0x040fe20000f64270 */
[-C--:B------:R-:W-:Y:S01]  /*93a0*/  FMUL R103, R103, R154.reuse ;  /* 0x0000009a67677220 */ /* 0x080fe20000400000 */
[----:B------:R-:W-:Y:S01]  /*93b0*/  F2FP.TF32.F32.PACK_B R23, R23 ;  /* 0x00000017ff17723e */ /* 0x000fe200024050ff */
[----:B------:R-:W-:Y:S01]  /*93c0*/  @P4 STG.E desc[UR36][R12.64+0x4], R91 ;  /* 0x0000045b0c004986 */ /* 0x000fe2000c101924 */
[C---:B------:R-:W-:Y:S01]  /*93d0*/  ISETP.GT.AND P4, PT, R0.reuse, 0x8, P0 ;  /* 0x000000080000780c */ /* 0x040fe20000784270 */
[-C--:B------:R-:W-:Y:S01]  /*93e0*/  FMUL R105, R105, R154.reuse ;  /* 0x0000009a69697220 */ /* 0x080fe20000400000 */
[----:B------:R-:W-:Y:S01]  /*93f0*/  F2FP.TF32.F32.PACK_B R95, R95 ;  /* 0x0000005fff5f723e */ /* 0x000fe200024050ff */
[----:B------:R1:W-:Y:S01]  /*9400*/  @P2 STG.E desc[UR36][R6.64+0x20], R15 ;  /* 0x0000200f06002986 */ /* 0x0003e2000c101924 */
[----:B------:R-:W-:Y:S01]  /*9410*/  ISETP.GT.AND P2, PT, R0, 0x9, P0 ;  /* 0x000000090000780c */ /* 0x000fe20000744270 */
[-C--:B------:R-:W-:Y:S01]  /*9420*/  FMUL R107, R107, R154.reuse ;  /* 0x0000009a6b6b7220 */ /* 0x080fe20000400000 */
[----:B------:R-:W-:Y:S01]  /*9430*/  F2FP.TF32.F32.PACK_B R97, R97 ;  /* 0x00000061ff61723e */ /* 0x000fe200024050ff */
[-C--:B0-----:R-:W-:Y:S01]  /*9440*/  FMUL R21, R98, R154.reuse ;  /* 0x0000009a62157220 */ /* 0x081fe20000400000 */
[----:B------:R-:W-:Y:S01]  /*9450*/  F2FP.TF32.F32.PACK_B R99, R99 ;  /* 0x00000063ff63723e */ /* 0x000fe200024050ff */
[----:B------:R-:W-:Y:S01]  /*9460*/  @P3 STG.E desc[UR36][R6.64+0x24], R93 ;  /* 0x0000245d06003986 */ /* 0x000fe2000c101924 */
[C---:B------:R-:W-:Y:S01]  /*9470*/  ISETP.GT.AND P3, PT, R0.reuse, 0x10, P1 ;  /* 0x000000100000780c */ /* 0x040fe20000f64270 */
[-C--:B------:R-:W-:Y:S01]  /*9480*/  FMUL R109, R109, R154.reuse ;  /* 0x0000009a6d6d7220 */ /* 0x080fe20000400000 */
[----:B------:R-:W-:Y:S01]  /*9490*/  F2FP.TF32.F32.PACK_B R21, R21 ;  /* 0x00000015ff15723e */ /* 0x000fe200024050ff */
[----:B------:R0:W-:Y:S01]  /*94a0*/  @P4 STG.E desc[UR36][R12.64+0x20], R23 ;  /* 0x000020170c004986 */ /* 0x0001e2000c101924 */
[----:B------:R-:W-:Y:S01]  /*94b0*/  ISETP.GT.AND P4, PT, R0, 0x11, P1 ;  /* 0x000000110000780c */ /* 0x000fe20000f84270 */
[-C--:B-1----:R-:W-:Y:S01]  /*94c0*/  FMUL R15, R96, R154.reuse ;  /* 0x0000009a600f7220 */ /* 0x082fe20000400000 */
[----:B------:R-:W-:Y:S01]  /*94d0*/  F2FP.TF32.F32.PACK_B R101, R101 ;  /* 0x00000065ff65723e */ /* 0x000fe200024050ff */
[----:B------:R-:W-:Y:S01]  /*94e0*/  @P2 STG.E desc[UR36][R12.64+0x24], R95 ;  /* 0x0000245f0c002986 */ /* 0x000fe2000c101924 */
[C---:B------:R-:W-:Y:S01]  /*94f0*/  ISETP.GT.AND P2, PT, R0.reuse, 0x10, P0 ;  /* 0x000000100000780c */ /* 0x040fe20000744270 */
[-C--:B------:R-:W-:Y:S01]  /*9500*/  FMUL R111, R111, R154.reuse ;  /* 0x0000009a6f6f7220 */ /* 0x080fe20000400000 */
[----:B------:R-:W-:Y:S01]  /*9510*/  F2FP.TF32.F32.PACK_B R15, R15 ;  /* 0x0000000fff0f723e */ /* 0x000fe200024050ff */
[-C--:B------:R-:W-:Y:S01]  /*9520*/  FMUL R113, R113, R154.reuse ;  /* 0x0000009a71717220 */ /* 0x080fe20000400000 */
[----:B------:R-:W-:Y:S01]  /*9530*/  F2FP.TF32.F32.PACK_B R103, R103 ;  /* 0x00000067ff67723e */ /* 0x000fe200024050ff */
[-C--:B------:R-:W-:Y:S01]  /*9540*/  FMUL R115, R115, R154.reuse ;  /* 0x0000009a73737220 */ /* 0x080fe20000400000 */
[----:B------:R-:W-:Y:S01]  /*9550*/  F2FP.TF32.F32.PACK_B R105, R105 ;  /* 0x00000069ff69723e */ /* 0x000fe200024050ff */
[----:B------:R1:W-:Y:S01]  /*9560*/  @P3 STG.E desc[UR36][R6.64+0x40], R15 ;  /* 0x0000400f06003986 */ /* 0x0003e2000c101924 */
[----:B------:R-:W-:Y:S01]  /*9570*/  ISETP.GT.AND P3, PT, R0, 0x11, P0 ;  /* 0x000000110000780c */ /* 0x000fe20000764270 */
        /* <DEDUP_REMOVED lines=10> */
[-C--:B-1----:R-:W-:Y:S01]  /*9620*/  FMUL R15, R102, R154.reuse ;  /* 0x0000009a660f7220 */ /* 0x082fe20000400000 */
[----:B------:R-:W-:Y:S01]  /*9630*/  F2FP.TF32.F32.PACK_B R111, R111 ;  /* 0x0000006fff6f723e */ /* 0x000fe200024050ff */
[----:B------:R-:W-:Y:S01]  /*9640*/  @P3 STG.E desc[UR36][R12.64+0x44], R99 ;  /* 0x000044630c003986 */ /* 0x000fe2000c101924 */
[C---:B------:R-:W-:Y:S01]  /*9650*/  ISETP.GT.AND P3, PT, R0.reuse, 0x18, P0 ;  /* 0x000000180000780c */ /* 0x040fe20000764270 */
        /* <DEDUP_REMOVED lines=83> */
[----:B------:R-:W-:Y:S01]  /*9b90*/  ISETP.GT.AND P3, PT, R0, 0x40, P1 ;  /* 0x000000400000780c */ /* 0x000fe20000f64270 */
        /* <DEDUP_REMOVED lines=35> */
[----:B------:R-:W-:Y:S01]  /*9dd0*/  ISETP.GT.AND P2, PT, R0, 0x50, P1 ;  /* 0x000000500000780c */ /* 0x000fe20000f44270 */
[-C--:B------:R-:W-:Y:S01]  /*9de0*/  FMUL R33, R33, R154.reuse ;  /* 0x0000009a21217220 */ /* 0x080fe20000400000 */
[----:B------:R-:W-:Y:S01]  /*9df0*/  F2FP.TF32.F32.PACK_B R21, R21 ;  /* 0x00000015ff15723e */ /* 0x000fe200024050ff */
[-C--:B------:R-:W-:Y:S01]  /*9e00*/  FMUL R35, R35, R154.reuse ;  /* 0x0000009a23237220 */ /* 0x080fe20000400000 */
[----:B------:R-:W-:Y:S01]  /*9e10*/  SHF.L.U64.HI R5, R4, 0x9, R5 ;  /* 0x0000000904057819 */ /* 0x000fe20000010205 */
        /* <DEDUP_REMOVED lines=91> */
[C---:B------:R-:W-:Y:S01]  /*a3d0*/  ISETP.GT.AND P0, PT, R0.reuse, 0x79, P0 ;  /* 0x000000790000780c */ /* 0x040fe20000704270 */
[----:B------:R0:W-:Y:S01]  /*a3e0*/  @P2 STG.E desc[UR36][R12.64+0x1c0], R21 ;  /* 0x0001c0150c002986 */ /* 0x0001e2000c101924 */
[C---:B------:R-:W-:Y:S01]  /*a3f0*/  ISETP.GT.AND P2, PT, R0.reuse, 0x78, P1 ;  /* 0x000000780000780c */ /* 0x040fe20000f44270 */
[-C--:B------:R-:W-:Y:S01]  /*a400*/  FMUL R69, R69, R154.reuse ;  /* 0x0000009a45457220 */ /* 0x080fe20000400000 */
[----:B------:R-:W-:Y:S01]  /*a410*/  ISETP.GT.AND P1, PT, R0, 0x79, P1 ;  /* 0x000000790000780c */ /* 0x000fe20000f24270 */
[-C--:B------:R-:W-:Y:S01]  /*a420*/  FMUL R71, R71, R154.reuse ;  /* 0x0000009a47477220 */ /* 0x080fe20000400000 */
[----:B------:R-:W-:Y:S01]  /*a430*/  F2FP.TF32.F32.PACK_B R23, R23 ;  /* 0x00000017ff17723e */ /* 0x000fe200024050ff */
[----:B------:R-:W-:Y:S01]  /*a440*/  @P3 STG.E desc[UR36][R12.64+0x1c4], R147 ;  /* 0x0001c4930c003986 */ /* 0x000fe2000c101924 */
[----:B------:R-:W-:Y:S01]  /*a450*/  F2FP.TF32.F32.PACK_B R57, R57 ;  /* 0x00000039ff39723e */ /* 0x000fe200024050ff */
[-C--:B------:R-:W-:Y:S01]  /*a460*/  FMUL R73, R73, R154.reuse ;  /* 0x0000009a49497220 */ /* 0x080fe20000400000 */
[----:B------:R-:W-:Y:S01]  /*a470*/  F2FP.TF32.F32.PACK_B R59, R59 ;  /* 0x0000003bff3b723e */ /* 0x000fe200024050ff */
[--C-:B------:R-:W-:Y:S01]  /*a480*/  @P4 IMAD.MOV.U32 R14, RZ, RZ, R12.reuse ;  /* 0x000000ffff0e4224 */ /* 0x100fe200078e000c */
[----:B------:R-:W-:Y:S01]  /*a490*/  F2FP.TF32.F32.PACK_B R61, R61 ;  /* 0x0000003dff3d723e */ /* 0x000fe200024050ff */
[--C-:B-1----:R-:W-:Y:S01]  /*a4a0*/  @P4 IMAD.MOV.U32 R15, RZ, RZ, R13.reuse ;  /* 0x000000ffff0f4224 */ /* 0x102fe200078e000d */
[----:B------:R-:W-:Y:S01]  /*a4b0*/  F2FP.TF32.F32.PACK_B R63, R63 ;  /* 0x0000003fff3f723e */ /* 0x000fe200024050ff */
[----:B------:R1:W-:Y:S01]  /*a4c0*/  @P2 STG.E desc[UR36][R6.64+0x1e0], R23 ;  /* 0x0001e01706002986 */ /* 0x0003e2000c101924 */
[----:B0-----:R-:W-:Y:S01]  /*a4d0*/  IMAD.SHL.U32 R21, R4, 0x200, RZ ;  /* 0x0000020004157824 */ /* 0x001fe200078e00ff */
[----:B------:R-:W-:Y:S01]  /*a4e0*/  F2FP.TF32.F32.PACK_B R65, R65 ;  /* 0x00000041ff41723e */ /* 0x000fe200024050ff */
[-C--:B------:R-:W-:Y:S01]  /*a4f0*/  FMUL R75, R75, R154.reuse ;  /* 0x0000009a4b4b7220 */ /* 0x080fe20000400000 */
[----:B------:R-:W-:Y:S01]  /*a500*/  @P1 STG.E desc[UR36][R6.64+0x1e4], R149 ;  /* 0x0001e49506001986 */ /* 0x000fe2000c101924 */
[----:B------:R-:W-:Y:S01]  /*a510*/  ISETP.GT.AND P1, PT, R157, 0x80, PT ;  /* 0x000000809d00780c */ /* 0x000fe20003f24270 */
[----:B------:R-:W-:Y:S01]  /*a520*/  FMUL R77, R77, R154 ;  /* 0x0000009a4d4d7220 */ /* 0x000fe20000400000 */
[----:B------:R-:W-:Y:S01]  /*a530*/  IADD3 R4, P3, R21, R6, RZ ;  /* 0x0000000615047210 */ /* 0x000fe20007f7e0ff */
[----:B------:R0:W-:Y:S01]  /*a540*/  @P4 STG.E desc[UR36][R14.64+0x1e0], R89 ;  /* 0x0001e0590e004986 */ /* 0x0001e2000c101924 */
[----:B------:R-:W-:Y:S01]  /*a550*/  ISETP.GT.AND P4, PT, R0, RZ, P1 ;  /* 0x000000ff0000720c */ /* 0x000fe20000f84270 */
[-C--:B------:R-:W-:Y:S01]  /*a560*/  FMUL R79, R79, R154.reuse ;  /* 0x0000009a4f4f7220 */ /* 0x080fe20000400000 */
[----:B------:R-:W-:Y:S01]  /*a570*/  F2FP.TF32.F32.PACK_B R67, R67 ;  /* 0x00000043ff43723e */ /* 0x000fe200024050ff */
[-C--:B-1----:R-:W-:Y:S01]  /*a580*/  FMUL R23, R28, R154.reuse ;  /* 0x0000009a1c177220 */ /* 0x082fe20000400000 */
[----:B------:R-:W-:Y:S01]  /*a590*/  F2FP.TF32.F32.PACK_B R69, R69 ;  /* 0x00000045ff45723e */ /* 0x000fe200024050ff */
[-C--:B------:R-:W-:Y:S01]  /*a5a0*/  FMUL R81, R81, R154.reuse ;  /* 0x0000009a51517220 */ /* 0x080fe20000400000 */
[----:B------:R-:W-:Y:S01]  /*a5b0*/  F2FP.TF32.F32.PACK_B R71, R71 ;  /* 0x00000047ff47723e */ /* 0x000fe200024050ff */
[-C--:B------:R-:W-:Y:S01]  /*a5c0*/  FMUL R83, R83, R154.reuse ;  /* 0x0000009a53537220 */ /* 0x080fe20000400000 */
[----:B------:R-:W-:Y:S01]  /*a5d0*/  F2FP.TF32.F32.PACK_B R23, R23 ;  /* 0x00000017ff17723e */ /* 0x000fe200024050ff */
[-C--:B------:R-:W-:Y:S01]  /*a5e0*/  FMUL R85, R85, R154.reuse ;  /* 0x0000009a55557220 */ /* 0x080fe20000400000 */
[----:B------:R-:W-:Y:S01]  /*a5f0*/  F2FP.TF32.F32.PACK_B R73, R73 ;  /* 0x00000049ff49723e */ /* 0x000fe200024050ff */
[----:B0-----:R-:W-:Y:S01]  /*a600*/  @P0 IMAD.MOV.U32 R14, RZ, RZ, R12 ;  /* 0x000000ffff0e0224 */ /* 0x001fe200078e000c */
[----:B------:R-:W-:Y:S01]  /*a610*/  F2FP.TF32.F32.PACK_B R75, R75 ;  /* 0x0000004bff4b723e */ /* 0x000fe200024050ff */
[----:B------:R-:W-:Y:S01]  /*a620*/  @P0 IMAD.MOV.U32 R15, RZ, RZ, R13 ;  /* 0x000000ffff0f0224 */ /* 0x000fe200078e000d */
[----:B------:R-:W-:Y:S01]  /*a630*/  F2FP.TF32.F32.PACK_B R77, R77 ;  /* 0x0000004dff4d723e */ /* 0x000fe200024050ff */
[----:B------:R-:W-:Y:S01]  /*a640*/  FMUL R87, R87, R154 ;  /* 0x0000009a57577220 */ /* 0x000fe20000400000 */
[----:B------:R-:W-:-:S02]  /*a650*/  F2FP.TF32.F32.PACK_B R79, R79 ;  /* 0x0000004fff4f723e */ /* 0x000fc400024050ff */
[----:B------:R0:W-:Y:S01]  /*a660*/  @P0 STG.E desc[UR36][R14.64+0x1e4], R151 ;  /* 0x0001e4970e000986 */ /* 0x0001e2000c101924 */
[----:B------:R-:W-:Y:S01]  /*a670*/  IADD3 R12, P0, P2, R11, R6, R21 ;  /* 0x000000060b0c7210 */ /* 0x000fe20007a1e015 */
[-C--:B------:R-:W-:Y:S01]  /*a680*/  FMUL R21, R24, R154.reuse ;  /* 0x0000009a18157220 */ /* 0x080fe20000400000 */
[----:B------:R-:W-:Y:S02]  /*a690*/  F2FP.TF32.F32.PACK_B R81, R81 ;  /* 0x00000051ff51723e */ /* 0x000fe400024050ff */
[----:B------:R-:W-:Y:S01]  /*a6a0*/  IADD3.X R13, R9, R7, R5, P0, P2 ;  /* 0x00000007090d7210 */ /* 0x000fe200007e4405 */
[----:B------:R-:W-:Y:S01]  /*a6b0*/  IMAD.X R5, R5, 0x1, R7, P3 ;  /* 0x0000000105057824 */ /* 0x000fe200018e0607 */
[----:B------:R-:W-:Y:S02]  /*a6c0*/  ISETP.GT.AND P2, PT, R0, 0x1, P1 ;  /* 0x000000010000780c */ /* 0x000fe40000f44270 */
[----:B------:R-:W-:Y:S02]  /*a6d0*/  ISETP.GT.AND P0, PT, R157, 0x88, PT ;  /* 0x000000889d00780c */ /* 0x000fe40003f04270 */
[----:B------:R-:W-:Y:S01]  /*a6e0*/  F2FP.TF32.F32.PACK_B R21, R21 ;  /* 0x00000015ff15723e */ /* 0x000fe200024050ff */
[----:B0-----:R-:W-:Y:S01]  /*a6f0*/  FMUL R15, R26, R154 ;  /* 0x0000009a1a0f7220 */ /* 0x001fe20000400000 */
[----:B------:R-:W-:-:S02]  /*a700*/  ISETP.GT.AND P3, PT, R0, RZ, P0 ;  /* 0x000000ff0000720c */ /* 0x000fc40000764270 */
[----:B------:R-:W-:Y:S01]  /*a710*/  F2FP.TF32.F32.PACK_B R83, R83 ;  /* 0x00000053ff53723e */ /* 0x000fe200024050ff */
[----:B------:R-:W-:Y:S01]  /*a720*/  @P4 STG.E desc[UR36][R4.64], R21 ;  /* 0x0000001504004986 */ /* 0x000fe2000c101924 */
[----:B------:R-:W-:Y:S02]  /*a730*/  IADD3 R6, P4, R11, R4, RZ ;  /* 0x000000040b067210 */ /* 0x000fe40007f9e0ff */
[----:B------:R-:W-:Y:S01]  /*a740*/  F2FP.TF32.F32.PACK_B R15, R15 ;  /* 0x0000000fff0f723e */ /* 0x000fe200024050ff */
[----:B------:R-:W-:Y:S01]  /*a750*/  @P2 STG.E desc[UR36][R4.64+0x4], R25 ;  /* 0x0000041904002986 */ /* 0x000fe2000c101924 */
[C---:B------:R-:W-:Y:S01]  /*a760*/  ISETP.GT.AND P2, PT, R0.reuse, 0x1, P0 ;  /* 0x000000010000780c */ /* 0x040fe20000744270 */
[----:B------:R-:W-:Y:S01]  /*a770*/  IMAD.X R7, R9, 0x1, R5, P4 ;  /* 0x0000000109077824 */ /* 0x000fe200020e0605 */
[----:B------:R-:W-:Y:S02]  /*a780*/  ISETP.GT.AND P4, PT, R0, 0x8, P1 ;  /* 0x000000080000780c */ /* 0x000fe40000f84270 */
[----:B------:R-:W-:-:S02]  /*a790*/  F2FP.TF32.F32.PACK_B R85, R85 ;  /* 0x00000055ff55723e */ /* 0x000fc400024050ff */
[----:B------:R0:W-:Y:S01]  /*a7a0*/  @P3 STG.E desc[UR36][R6.64], R15 ;  /* 0x0000000f06003986 */ /* 0x0001e2000c101924 */
[----:B------:R-:W-:Y:S02]  /*a7b0*/  ISETP.GT.AND P3, PT, R0, 0x9, P1 ;  /* 0x000000090000780c */ /* 0x000fe40000f64270 */
[----:B------:R-:W-:-:S04]  /*a7c0*/  F2FP.TF32.F32.PACK_B R87, R87 ;  /* 0x00000057ff57723e */ /* 0x000fc800024050ff */
[----:B------:R1:W-:Y:S01]  /*a7d0*/  @P2 STG.E desc[UR36][R6.64+0x4], R27 ;  /* 0x0000041b06002986 */ /* 0x0003e2000c101924 */
[----:B------:R-:W-:-:S03]  /*a7e0*/  ISETP.GT.AND P2, PT, R0, 0x8, P0 ;  /* 0x000000080000780c */ /* 0x000fc60000744270 */
[----:B------:R-:W-:Y:S01]  /*a7f0*/  @P4 STG.E desc[UR36][R4.64+0x20], R23 ;  /* 0x0000201704004986 */ /* 0x000fe2000c101924 */
[----:B------:R-:W-:Y:S01]  /*a800*/  IADD3 R8, P4, R11, R4, RZ ;  /* 0x000000040b087210 */ /* 0x000fe20007f9e0ff */
[-C--:B------:R-:W-:Y:S01]  /*a810*/  FMUL R11, R30, R154.reuse ;  /* 0x0000009a1e0b7220 */ /* 0x080fe20000400000 */
[-C--:B0-----:R-:W-:Y:S01]  /*a820*/  FMUL R15, R34, R154.reuse ;  /* 0x0000009a220f7220 */ /* 0x081fe20000400000 */
[----:B------:R-:W-:Y:S01]  /*a830*/  @P3 STG.E desc[UR36][R4.64+0x24], R29 ;  /* 0x0000241d04003986 */ /* 0x000fe2000c101924 */
[----:B------:R-:W-:Y:S01]  /*a840*/  ISETP.GT.AND P3, PT, R0, 0x9, P0 ;  /* 0x000000090000780c */ /* 0x000fe20000764270 */
[----:B------:R-:W-:Y:S01]  /*a850*/  IMAD.X R9, R9, 0x1, R5, P4 ;  /* 0x0000000109097824 */ /* 0x000fe200020e0605 */
[----:B------:R-:W-:Y:S01]  /*a860*/  F2FP.TF32.F32.PACK_B R11, R11 ;  /* 0x0000000bff0b723e */ /* 0x000fe200024050ff */
[----:B-1----:R-:W-:Y:S01]  /*a870*/  FMUL R7, R32, R154 ;  /* 0x0000009a20077220 */ /* 0x002fe20000400000 */
[C---:B------:R-:W-:Y:S02]  /*a880*/  ISETP.GT.AND P4, PT, R0.reuse, 0x11, P1 ;  /* 0x000000110000780c */ /* 0x040fe40000f84270 */
[----:B------:R-:W-:Y:S01]  /*a890*/  F2FP.TF32.F32.PACK_B R15, R15 ;  /* 0x0000000fff0f723e */ /* 0x000fe200024050ff */
[----:B------:R0:W-:Y:S01]  /*a8a0*/  @P2 STG.E desc[UR36][R8.64+0x20], R11 ;  /* 0x0000200b08002986 */ /* 0x0001e2000c101924 */
[----:B------:R-:W-:-:S02]  /*a8b0*/  ISETP.GT.AND P2, PT, R0, 0x10, P1 ;  /* 0x000000100000780c */ /* 0x000fc40000f44270 */
[----:B------:R-:W-:-:S03]  /*a8c0*/  F2FP.TF32.F32.PACK_B R7, R7 ;  /* 0x00000007ff07723e */ /* 0x000fc600024050ff */
[----:B------:R-:W-:Y:S01]  /*a8d0*/  @P3 STG.E desc[UR36][R12.64+0x24], R31 ;  /* 0x0000241f0c003986 */ /* 0x000fe2000c101924 */
[----:B------:R-:W-:-:S03]  /*a8e0*/  ISETP.GT.AND P3, PT, R0, 0x10, P0 ;  /* 0x000000100000780c */ /* 0x000fc60000764270 */
[----:B------:R-:W-:Y:S01]  /*a8f0*/  @P4 STG.E desc[UR36][R4.64+0x44], R33 ;  /* 0x0000442104004986 */ /* 0x000fe2000c101924 */
[----:B------:R-:W-:Y:S01]  /*a900*/  ISETP.GT.AND P4, PT, R0, 0x18, P1 ;  /* 0x000000180000780c */ /* 0x000fe20000f84270 */
[-C--:B0-----:R-:W-:Y:S01]  /*a910*/  FMUL R9, R36, R154.reuse ;  /* 0x0000009a24097220 */ /* 0x081fe20000400000 */
[----:B------:R-:W-:Y:S01]  /*a920*/  FMUL R11, R38, R154 ;  /* 0x0000009a260b7220 */ /* 0x000fe20000400000 */
[----:B------:R0:W-:Y:S01]  /*a930*/  @P2 STG.E desc[UR36][R4.64+0x40], R7 ;  /* 0x0000400704002986 */ /* 0x0001e2000c101924 */
[----:B------:R-:W-:Y:S02]  /*a940*/  ISETP.GT.AND P2, PT, R0, 0x11, P0 ;  /* 0x000000110000780c */ /* 0x000fe40000744270 */
[----:B------:R-:W-:Y:S02]  /*a950*/  F2FP.TF32.F32.PACK_B R9, R9 ;  /* 0x00000009ff09723e */ /* 0x000fe400024050ff */
[----:B------:R-:W-:Y:S01]  /*a960*/  F2FP.TF32.F32.PACK_B R11, R11 ;  /* 0x0000000bff0b723e */ /* 0x000fe200024050ff */
[----:B------:R-:W-:-:S02]  /*a970*/  @P3 IMAD.MOV.U32 R6, RZ, RZ, R12 ;  /* 0x000000ffff063224 */ /* 0x000fc400078e000c */
[----:B0-----:R-:W-:-:S05]  /*a980*/  @P3 IMAD.MOV.U32 R7, RZ, RZ, R13 ;  /* 0x000000ffff073224 */ /* 0x001fca00078e000d */
[----:B------:R0:W-:Y:S01]  /*a990*/  @P3 STG.E desc[UR36][R6.64+0x40], R15 ;  /* 0x0000400f06003986 */ /* 0x0001e2000c101924 */
[----:B------:R-:W-:Y:S01]  /*a9a0*/  ISETP.GT.AND P3, PT, R0, 0x19, P1 ;  /* 0x000000190000780c */ /* 0x000fe20000f64270 */
[----:B0-----:R-:W-:Y:S02]  /*a9b0*/  @P2 IMAD.MOV.U32 R6, RZ, RZ, R12 ;  /* 0x000000ffff062224 */ /* 0x001fe400078e000c */
[----:B------:R-:W-:Y:S01]  /*a9c0*/  FMUL R15, R40, R154 ;  /* 0x0000009a280f7220 */ /* 0x000fe20000400000 */
[----:B------:R-:W-:-:S04]  /*a9d0*/  @P2 IMAD.MOV.U32 R7, RZ, RZ, R13 ;  /* 0x000000ffff072224 */ /* 0x000fc800078e000d */
[----:B------:R-:W-:Y:S01]  /*a9e0*/  F2FP.TF32.F32.PACK_B R15, R15 ;  /* 0x0000000fff0f723e */ /* 0x000fe200024050ff */
[----:B------:R0:W-:Y:S01]  /*a9f0*/  @P2 STG.E desc[UR36][R6.64+0x44], R35 ;  /* 0x0000442306002986 */ /* 0x0001e2000c101924 */
[----:B------:R-:W-:-:S03]  /*aa00*/  ISETP.GT.AND P2, PT, R0, 0x18, P0 ;  /* 0x000000180000780c */ /* 0x000fc60000744270 */
[----:B------:R1:W-:Y:S01]  /*aa10*/  @P4 STG.E desc[UR36][R4.64+0x60], R9 ;  /* 0x0000600904004986 */ /* 0x0003e2000c101924 */
[----:B------:R-:W-:-:S03]  /*aa20*/  ISETP.GT.AND P4, PT, R0, 0x19, P0 ;  /* 0x000000190000780c */ /* 0x000fc60000784270 */
[----:B------:R-:W-:Y:S01]  /*aa30*/  @P3 STG.E desc[UR36][R4.64+0x64], R37 ;  /* 0x0000642504003986 */ /* 0x000fe2000c101924 */
[----:B------:R-:W-:-:S05]  /*aa40*/  ISETP.GT.AND P3, PT, R0, 0x20, P1 ;  /* 0x000000200000780c */ /* 0x000fca0000f64270 */
[----:B0-----:R-:W-:Y:S02]  /*aa50*/  @P2 IMAD.MOV.U32 R6, RZ, RZ, R12 ;  /* 0x000000ffff062224 */ /* 0x001fe400078e000c */
[----:B------:R-:W-:Y:S02]  /*aa60*/  @P2 IMAD.MOV.U32 R7, RZ, RZ, R13 ;  /* 0x000000ffff072224 */ /* 0x000fe400078e000d */
[----:B-1----:R-:W-:-:S03]  /*aa70*/  FMUL R9, R42, R154 ;  /* 0x0000009a2a097220 */ /* 0x002fc60000400000 */
[----:B------:R0:W-:Y:S01]  /*aa80*/  @P2 STG.E desc[UR36][R6.64+0x60], R11 ;  /* 0x0000600b06002986 */ /* 0x0001e2000c101924 */
[----:B------:R-:W-:Y:S02]  /*aa90*/  ISETP.GT.AND P2, PT, R0, 0x21, P1 ;  /* 0x000000210000780c */ /* 0x000fe40000f44270 */
[----:B------:R-:W-:Y:S01]  /*aaa0*/  F2FP.TF32.F32.PACK_B R9, R9 ;  /* 0x00000009ff09723e */ /* 0x000fe200024050ff */
        /* <DEDUP_REMOVED lines=169> */
[C---:B------:R-:W-:Y:S02]  /*b540*/  ISETP.GT.AND P4, PT, R0.reuse, 0x78, P0 ;  /* 0x000000780000780c */ /* 0x040fe40000784270 */
[----:B------:R-:W-:-:S03]  /*b550*/  ISETP.GT.AND P0, PT, R0, 0x79, P0 ;  /* 0x000000790000780c */ /* 0x000fc60000704270 */
[----:B0-----:R-:W-:Y:S02]  /*b560*/  @P3 IMAD.MOV.U32 R6, RZ, RZ, R12 ;  /* 0x000000ffff063224 */ /* 0x001fe400078e000c */
[----:B------:R-:W-:Y:S02]  /*b570*/  @P3 IMAD.MOV.U32 R7, RZ, RZ, R13 ;  /* 0x000000ffff073224 */ /* 0x000fe400078e000d */
[----:B-1----:R-:W-:-:S03]  /*b580*/  FMUL R11, R86, R154 ;  /* 0x0000009a560b7220 */ /* 0x002fc60000400000 */
[----:B------:R0:W-:Y:S01]  /*b590*/  @P3 STG.E desc[UR36][R6.64+0x1c0], R15 ;  /* 0x0001c00f06003986 */ /* 0x0001e2000c101924 */
[C---:B------:R-:W-:Y:S02]  /*b5a0*/  ISETP.GT.AND P3, PT, R0.reuse, 0x78, P1 ;  /* 0x000000780000780c */ /* 0x040fe40000f64270 */
[----:B------:R-:W-:Y:S02]  /*b5b0*/  ISETP.GT.AND P1, PT, R0, 0x79, P1 ;  /* 0x000000790000780c */ /* 0x000fe40000f24270 */
[----:B------:R-:W-:Y:S01]  /*b5c0*/  F2FP.TF32.F32.PACK_B R11, R11 ;  /* 0x0000000bff0b723e */ /* 0x000fe200024050ff */
[----:B0-----:R-:W-:Y:S02]  /*b5d0*/  @P2 IMAD.MOV.U32 R6, RZ, RZ, R12 ;  /* 0x000000ffff062224 */ /* 0x001fe400078e000c */
[----:B------:R-:W-:-:S05]  /*b5e0*/  @P2 IMAD.MOV.U32 R7, RZ, RZ, R13 ;  /* 0x000000ffff072224 */ /* 0x000fca00078e000d */
[----:B------:R-:W-:Y:S04]  /*b5f0*/  @P2 STG.E desc[UR36][R6.64+0x1c4], R83 ;  /* 0x0001c45306002986 */ /* 0x000fe8000c101924 */
[----:B------:R-:W-:Y:S04]  /*b600*/  @P3 STG.E desc[UR36][R4.64+0x1e0], R9 ;  /* 0x0001e00904003986 */ /* 0x000fe8000c101924 */
[----:B------:R0:W-:Y:S02]  /*b610*/  @P1 STG.E desc[UR36][R4.64+0x1e4], R85 ;  /* 0x0001e45504001986 */ /* 0x0001e4000c101924 */
[----:B0-----:R-:W-:-:S02]  /*b620*/  @P4 IMAD.MOV.U32 R4, RZ, RZ, R12 ;  /* 0x000000ffff044224 */ /* 0x001fc400078e000c */
[----:B------:R-:W-:-:S05]  /*b630*/  @P4 IMAD.MOV.U32 R5, RZ, RZ, R13 ;  /* 0x000000ffff054224 */ /* 0x000fca00078e000d */
[----:B------:R0:W-:Y:S04]  /*b640*/  @P4 STG.E desc[UR36][R4.64+0x1e0], R11 ;  /* 0x0001e00b04004986 */ /* 0x0001e8000c101924 */
[----:B------:R0:W-:Y:S02]  /*b650*/  @P0 STG.E desc[UR36][R12.64+0x1e4], R87 ;  /* 0x0001e4570c000986 */ /* 0x0001e4000c101924 */
.L_x_284:
[----:B------:R-:W-:Y:S05]  /*b660*/  BSYNC B0 ;  /* 0x0000000000007941 */ /* 0x000fea0003800000 */
.L_x_32:
[----:B------:R-:W-:Y:S01]  /*b670*/  ULDC UR4, c[0x0][0xc] ;  /* 0x0000030000047ab9 */ /* 0x000fe20000000800 */
[----:B------:R-:W-:Y:S01]  /*b680*/  ULDC UR5, c[0x0][0x10] ;  /* 0x0000040000057ab9 */ /* 0x000fe20000000800 */
[----:B0-----:R-:W0:Y:S01]  /*b690*/  LDC R5, c[0x0][0x14] ;  /* 0x00000500ff057b82 */ /* 0x001e220000000800 */
[----:B------:R-:W-:Y:S01]  /*b6a0*/  UIMAD.WIDE.U32 UR4, UR4, UR5, URZ ;  /* 0x00000005040472a5 */ /* 0x000fe2000f8e003f */
[----:B------:R-:W-:Y:S01]  /*b6b0*/  PRMT R0, RZ, 0x7610, R0 ;  /* 0x00007610ff007816 */ /* 0x000fe20000000000 */
[----:B------:R-:W-:Y:S02]  /*b6c0*/  IMAD.MOV.U32 R153, RZ, RZ, -0x1 ;  /* 0xffffffffff997424 */ /* 0x000fe400078e00ff */
[----:B------:R-:W-:Y:S02]  /*b6d0*/  IMAD.MOV.U32 R23, RZ, RZ, -0x1 ;  /* 0xffffffffff177424 */ /* 0x000fe400078e00ff */
[----:B0-----:R-:W-:-:S04]  /*b6e0*/  IMAD.WIDE.U32 R16, R5, UR4, R16 ;  /* 0x0000000405107c25 */ /* 0x001fc8000f8e0010 */
[----:B------:R-:W-:Y:S01]  /*b6f0*/  IMAD R5, R5, UR5, RZ ;  /* 0x0000000505057c24 */ /* 0x000fe2000f8e02ff */
[----:B------:R-:W-:Y:S02]  /*b700*/  ULDC.64 UR4, c[0x0][0x650] ;  /* 0x0001940000047ab9 */ /* 0x000fe40000000a00 */
[----:B------:R-:W-:Y:S01]  /*b710*/  ISETP.GE.U32.AND P0, PT, R16, UR4, PT ;  /* 0x0000000410007c0c */ /* 0x000fe2000bf06070 */
[----:B------:R-:W-:-:S05]  /*b720*/  IMAD.IADD R17, R17, 0x1, R5 ;  /* 0x0000000111117824 */ /* 0x000fca00078e0205 */
[----:B------:R-:W-:-:S13]  /*b730*/  ISETP.GE.U32.AND.EX P0, PT, R17, UR5, PT, P0 ;  /* 0x0000000511007c0c */ /* 0x000fda000bf06100 */
[----:B------:R-:W-:Y:S05]  /*b740*/  @P0 BRA `(.L_x_285) ;  /* 0x0000000400640947 */ /* 0x000fea0003800000 */
[----:B------:R-:W0:Y:S01]  /*b750*/  S2R R12, SR_CTAID.X ;  /* 0x00000000000c7919 */ /* 0x000e220000002500 */
[----:B------:R-:W1:Y:S01]  /*b760*/  LDC.64 R10, c[0x0][0x628] ;  /* 0x00018a00ff0a7b82 */ /* 0x000e620000000a00 */
[----:B------:R-:W-:Y:S01]  /*b770*/  ULDC UR4, c[0x0][0x150] ;  /* 0x0000540000047ab9 */ /* 0x000fe20000000800 */
[----:B--2---:R-:W-:Y:S01]  /*b780*/  IMAD.MOV.U32 R8, RZ, RZ, R16 ;  /* 0x000000ffff087224 */ /* 0x004fe200078e0010 */
[----:B------:R-:W2:Y:S01]  /*b790*/  S2R R24, SR_CTAID.Y ;  /* 0x0000000000187919 */ /* 0x000ea20000002600 */
[----:B------:R-:W-:-:S04]  /*b7a0*/  IMAD.MOV.U32 R9, RZ, RZ, R17 ;  /* 0x000000ffff097224 */ /* 0x000fc800078e0011 */
[----:B------:R-:W2:Y:S08]  /*b7b0*/  LDC R21, c[0x0][0x144] ;  /* 0x00005100ff157b82 */ /* 0x000eb00000000800 */
[----:B------:R-:W2:Y:S08]  /*b7c0*/  LDC R0, c[0x0][0x630] ;  /* 0x00018c00ff007b82 */ /* 0x000eb00000000800 */
[----:B------:R-:W2:Y:S01]  /*b7d0*/  LDC.64 R14, c[0x0][0x620] ;  /* 0x00018800ff0e7b82 */ /* 0x000ea20000000a00 */
[----:B-1----:R-:W-:-:S04]  /*b7e0*/  ISETP.NE.U32.AND P0, PT, R10, RZ, PT ;  /* 0x000000ff0a00720c */ /* 0x002fc80003f05070 */
[----:B------:R-:W-:Y:S02]  /*b7f0*/  ISETP.NE.AND.EX P0, PT, R11, RZ, PT, P0 ;  /* 0x000000ff0b00720c */ /* 0x000fe40003f05300 */
[----:B0-----:R-:W-:-:S05]  /*b800*/  I2FP.F32.U32 R3, R12 ;  /* 0x0000000c00037245 */ /* 0x001fca0000201000 */
[----:B------:R-:W-:-:S04]  /*b810*/  FMUL R3, R3, UR4 ;  /* 0x0000000403037c20 */ /* 0x000fc80008400000 */
[----:B------:R0:W1:Y:S02]  /*b820*/  F2I.U32.TRUNC.NTZ R20, R3 ;  /* 0x0000000300147305 */ /* 0x000064000020f000 */
[----:B------:R-:W-:Y:S05]  /*b830*/  @!P0 BRA `(.L_x_286) ;  /* 0x0000000000288947 */ /* 0x000fea0003800000 */
[----:B0-----:R-:W0:Y:S02]  /*b840*/  LDC R3, c[0x0][0x634] ;  /* 0x00018d00ff037b82 */ /* 0x001e240000000800 */
        /* <DEDUP_REMOVED lines=9> */
.L_x_286:
[----:B------:R-:W3:Y:S01]  /*b8e0*/  LDC.64 R30, c[0x0][0x640] ;  /* 0x00019000ff1e7b82 */ /* 0x000ee20000000a00 */
[-CC-:B--2---:R-:W-:Y:S01]  /*b8f0*/  SHF.R.U64 R23, R8, R0.reuse, R9.reuse ;  /* 0x0000000008177219 */ /* 0x184fe20000001209 */
[----:B-1----:R-:W-:Y:S01]  /*b900*/  IMAD.MOV R20, RZ, RZ, -R20 ;  /* 0x000000ffff147224 */ /* 0x002fe200078e0a14 */
[----:B------:R-:W-:Y:S01]  /*b910*/  SHF.R.U32.HI R0, RZ, R0, R9 ;  /* 0x00000000ff007219 */ /* 0x000fe20000011609 */
[----:B------:R-:W-:Y:S01]  /*b920*/  ULDC UR4, c[0x0][0x154] ;  /* 0x0000550000047ab9 */ /* 0x000fe20000000800 */
[----:B0-----:R-:W-:Y:S01]  /*b930*/  IADD3 R3, P0, RZ, -R23, RZ ;  /* 0x80000017ff037210 */ /* 0x001fe20007f1e0ff */
[----:B------:R-:W-:Y:S02]  /*b940*/  IMAD R26, R21, R20, R12 ;  /* 0x00000014151a7224 */ /* 0x000fe400078e020c */
[----:B------:R-:W0:Y:S01]  /*b950*/  LDC R6, c[0x0][0x618] ;  /* 0x00018600ff067b82 */ /* 0x000e220000000800 */
[----:B------:R-:W-:Y:S02]  /*b960*/  IMAD.MOV.U32 R7, RZ, RZ, 0x1 ;  /* 0x00000001ff077424 */ /* 0x000fe400078e00ff */
[----:B------:R-:W-:-:S04]  /*b970*/  IMAD.X R5, RZ, RZ, ~R0, P0 ;  /* 0x000000ffff057224 */ /* 0x000fc800000e0e00 */
[-C--:B------:R-:W-:Y:S01]  /*b980*/  IMAD R0, R5, R14.reuse, RZ ;  /* 0x0000000e05007224 */ /* 0x080fe200078e02ff */
[----:B------:R-:W1:Y:S01]  /*b990*/  LDC R8, c[0x0][0x608] ;  /* 0x00018200ff087b82 */ /* 0x000e620000000800 */
[----:B------:R-:W-:-:S04]  /*b9a0*/  IMAD.WIDE.U32 R4, R3, R14, R16 ;  /* 0x0000000e03047225 */ /* 0x000fc800078e0010 */
[----:B------:R-:W-:Y:S01]  /*b9b0*/  IMAD R3, R3, R15, R0 ;  /* 0x0000000f03037224 */ /* 0x000fe200078e0200 */
[----:B------:R-:W-:Y:S02]  /*b9c0*/  I2FP.F32.U32 R0, R24 ;  /* 0x0000001800007245 */ /* 0x000fe40000201000 */
[----:B------:R-:W2:Y:S01]  /*b9d0*/  LDC R28, c[0x0][0x658] ;  /* 0x00019600ff1c7b82 */ /* 0x000ea20000000800 */
[----:B------:R-:W-:Y:S01]  /*b9e0*/  IMAD.IADD R3, R5, 0x1, R3 ;  /* 0x0000000105037824 */ /* 0x000fe200078e0203 */
[----:B---3--:R-:W-:Y:S01]  /*b9f0*/  ISETP.NE.U32.AND P0, PT, R30, RZ, PT ;  /* 0x000000ff1e00720c */ /* 0x008fe20003f05070 */
[----:B------:R-:W-:Y:S01]  /*ba00*/  FMUL R0, R0, UR4 ;  /* 0x0000000400007c20 */ /* 0x000fe20008400000 */
[----:B------:R-:W-:Y:S02]  /*ba10*/  IMAD.MOV.U32 R5, RZ, RZ, -0x1 ;  /* 0xffffffffff057424 */ /* 0x000fe400078e00ff */
[----:B------:R-:W-:Y:S01]  /*ba20*/  ISETP.NE.AND.EX P0, PT, R31, RZ, PT, P0 ;  /* 0x000000ff1f00720c */ /* 0x000fe20003f05300 */
[----:B------:R3:W2:Y:S01]  /*ba30*/  F2I.U32.TRUNC.NTZ R14, R0 ;  /* 0x00000000000e7305 */ /* 0x0006a2000020f000 */
[----:B------:R-:W3:Y:S01]  /*ba40*/  LDC R15, c[0x0][0x148] ;  /* 0x00005200ff0f7b82 */ /* 0x000ee20000000800 */
[----:B0-----:R-:W-:-:S02]  /*ba50*/  SHF.R.U64 R12, R4, R6, R3 ;  /* 0x00000006040c7219 */ /* 0x001fc40000001203 */
[----:B------:R-:W-:-:S05]  /*ba60*/  SHF.R.U32.HI R3, RZ, R6, R3 ;  /* 0x00000006ff037219 */ /* 0x000fca0000011603 */
[----:B------:R-:W0:Y:S01]  /*ba70*/  LDC R20, c[0x0][0x600] ;  /* 0x00018000ff147b82 */ /* 0x000e220000000800 */
[-CC-:B-1----:R-:W-:Y:S02]  /*ba80*/  SHF.R.U64 R10, R12, R8.reuse, R3.reuse ;  /* 0x000000080c0a7219 */ /* 0x182fe40000001203 */
[----:B------:R-:W-:-:S05]  /*ba90*/  SHF.R.U32.HI R3, RZ, R8, R3 ;  /* 0x00000008ff037219 */ /* 0x000fca0000011603 */
[----:B------:R-:W1:Y:S01]  /*baa0*/  LDC R25, c[0x0][0x648] ;  /* 0x00019200ff197b82 */ /* 0x000e620000000800 */
[-C--:B--2---:R-:W-:Y:S02]  /*bab0*/  SHF.L.U32 R4, R5, R28.reuse, RZ ;  /* 0x0000001c05047219 */ /* 0x084fe400000006ff */
[-CC-:B------:R-:W-:Y:S02]  /*bac0*/  SHF.R.U64 R13, R10, R28.reuse, R3.reuse ;  /* 0x0000001c0a0d7219 */ /* 0x180fe40000001203 */
[----:B------:R-:W-:Y:S02]  /*bad0*/  SHF.R.U32.HI R5, RZ, R28, R3 ;  /* 0x0000001cff057219 */ /* 0x000fe40000011603 */
[----:B------:R-:W-:Y:S01]  /*bae0*/  LOP3.LUT R21, RZ, R4, RZ, 0x33, !PT ;  /* 0x00000004ff157212 */ /* 0x000fe200078e33ff */
[----:B------:R-:W2:Y:S01]  /*baf0*/  LDC R27, c[0x0][0x638] ;  /* 0x00018e00ff1b7b82 */ /* 0x000ea20000000800 */
[----:B------:R-:W-:Y:S01]  /*bb00*/  SHF.L.U32 R28, R7, R28, RZ ;  /* 0x0000001c071c7219 */ /* 0x000fe200000006ff */
[----:B------:R-:W-:-:S06]  /*bb10*/  IMAD.MOV.U32 R4, RZ, RZ, R13 ;  /* 0x000000ffff047224 */ /* 0x000fcc00078e000d */
[----:B------:R-:W0:Y:S01]  /*bb20*/  LDC R29, c[0x0][0x610] ;  /* 0x00018400ff1d7b82 */ /* 0x000e220000000800 */
[----:B------:R-:W-:Y:S05]  /*bb30*/  @!P0 BRA `(.L_x_287) ;  /* 0x0000000000288947 */ /* 0x000fea0003800000 */
[----:B---3--:R-:W3:Y:S02]  /*bb40*/  LDC R0, c[0x0][0x64c] ;  /* 0x00019300ff007b82 */ /* 0x008ee40000000800 */
[----:B---3--:R-:W-:-:S05]  /*bb50*/  IADD3 R3, P0, R13, R0, RZ ;  /* 0x000000000d037210 */ /* 0x008fca0007f1e0ff */
        /* <DEDUP_REMOVED lines=8> */
.L_x_287:
[----:B------:R-:W-:Y:S01]  /*bbe0*/  ISETP.NE.AND P0, PT, R2, 0x1, PT ;  /* 0x000000010200780c */ /* 0x000fe20003f05270 */
[----:B------:R-:W-:Y:S01]  /*bbf0*/  IMAD.MOV R14, RZ, RZ, -R14 ;  /* 0x000000ffff0e7224 */ /* 0x000fe200078e0a0e */
[----:B-1-3--:R-:W-:Y:S01]  /*bc00*/  SHF.R.U64 R0, R4, R25, R5 ;  /* 0x0000001904007219 */ /* 0x00afe20000001205 */
[----:B0-----:R-:W-:Y:S01]  /*bc10*/  VIADD R5, R20, 0xffffffff ;  /* 0xffffffff14057836 */ /* 0x001fe20000000000 */
[----:B------:R-:W-:Y:S01]  /*bc20*/  LOP3.LUT R3, R10, R21, RZ, 0xc0, !PT ;  /* 0x000000150a037212 */ /* 0x000fe200078ec0ff */
[----:B------:R-:W-:Y:S02]  /*bc30*/  IMAD.MOV.U32 R6, RZ, RZ, 0x1 ;  /* 0x00000001ff067424 */ /* 0x000fe400078e00ff */
[----:B------:R-:W-:Y:S01]  /*bc40*/  IMAD.MOV R4, RZ, RZ, -R0 ;  /* 0x000000ffff047224 */ /* 0x000fe200078e0a00 */
[----:B------:R-:W-:Y:S01]  /*bc50*/  LOP3.LUT R5, R12, R5, RZ, 0xc0, !PT ;  /* 0x000000050c057212 */ /* 0x000fe200078ec0ff */
[----:B------:R-:W-:Y:S02]  /*bc60*/  IMAD R3, R28, R0, R3 ;  /* 0x000000001c037224 */ /* 0x000fe400078e0203 */
[----:B--2---:R-:W-:-:S02]  /*bc70*/  IMAD R0, R4, R27, R13 ;  /* 0x0000001b04007224 */ /* 0x004fc400078e020d */
[----:B------:R-:W-:Y:S02]  /*bc80*/  @P0 IMAD R26, R15, R14, R24 ;  /* 0x0000000e0f1a0224 */ /* 0x000fe400078e0218 */
[----:B------:R-:W-:Y:S01]  /*bc90*/  IMAD R4, R0, R20, R5 ;  /* 0x0000001400047224 */ /* 0x000fe200078e0205 */
[----:B------:R-:W-:Y:S01]  /*bca0*/  PRMT R0, R6, 0x7610, R0 ;  /* 0x0000761006007816 */ /* 0x000fe20000000000 */
[----:B------:R-:W-:-:S05]  /*bcb0*/  IMAD R3, R3, R29, R26 ;  /* 0x0000001d03037224 */ /* 0x000fca00078e021a */
[----:B------:R-:W-:Y:S02]  /*bcc0*/  SEL R153, R4, R3, !P0 ;  /* 0x0000000304997207 */ /* 0x000fe40004000000 */
[----:B------:R-:W-:-:S07]  /*bcd0*/  SEL R3, R3, R4, !P0 ;  /* 0x0000000403037207 */ /* 0x000fce0004000000 */
.L_x_285:
[----:B------:R-:W-:Y:S01]  /*bce0*/  LOP3.LUT P0, RZ, R0, 0xff, RZ, 0xc0, !PT ;  /* 0x000000ff00ff7812 */ /* 0x000fe2000780c0ff */
[----:B------:R-:W-:-:S12]  /*bcf0*/  IMAD.MOV.U32 R152, RZ, RZ, R3 ;  /* 0x000000ffff987224 */ /* 0x000fd800078e0003 */
[----:B------:R-:W-:Y:S05]  /*bd00*/  @P0 BRA `(.L_x_288) ;  /* 0xffffff5400200947 */ /* 0x000fea000383ffff */
[----:B------:R-:W-:Y:S05]  /*bd10*/  EXIT ;  /* 0x000000000000794d */ /* 0x000fea0003800000 */
.L_x_7:
[----:B0-----:R-:W-:Y:S01]  /*bd20*/  ULDC.64 UR4, c[0x0][0x650] ;  /* 0x0001940000047ab9 */ /* 0x001fe20000000a00 */
        /* <DEDUP_REMOVED lines=25> */
.L_x_290:
[----:B------:R-:W0:Y:S01]  /*bec0*/  LDC.64 R26, c[0x0][0x640] ;  /* 0x00019000ff1a7b82 */ /* 0x000e220000000a00 */
[-CC-:B------:R-:W-:Y:S01]  /*bed0*/  SHF.R.U64 R20, R12, R8.reuse, R13.reuse ;  /* 0x000000080c147219 */ /* 0x180fe2000000120d */
[----:B------:R-:W-:Y:S01]  /*bee0*/  IMAD.MOV.U32 R30, RZ, RZ, 0x1 ;  /* 0x00000001ff1e7424 */ /* 0x000fe200078e00ff */
[----:B------:R-:W-:Y:S02]  /*bef0*/  SHF.R.U32.HI R6, RZ, R8, R13 ;  /* 0x00000008ff067219 */ /* 0x000fe4000001160d */
[----:B------:R-:W-:-:S03]  /*bf00*/  IADD3 R11, P0, RZ, -R20, RZ ;  /* 0x80000014ff0b7210 */ /* 0x000fc60007f1e0ff */
[----:B------:R-:W1:Y:S02]  /*bf10*/  LDC R10, c[0x0][0x618] ;  /* 0x00018600ff0a7b82 */ /* 0x000e640000000800 */
[----:B------:R-:W-:-:S04]  /*bf20*/  IMAD.X R7, RZ, RZ, ~R6, P0 ;  /* 0x000000ffff077224 */ /* 0x000fc800000e0e06 */
[-C--:B------:R-:W-:Y:S02]  /*bf30*/  IMAD R8, R7, R22.reuse, RZ ;  /* 0x0000001607087224 */ /* 0x080fe400078e02ff */
[----:B------:R-:W2:Y:S01]  /*bf40*/  LDC R12, c[0x0][0x608] ;  /* 0x00018200ff0c7b82 */ /* 0x000ea20000000800 */
[----:B------:R-:W-:-:S04]  /*bf50*/  IMAD.WIDE.U32 R6, R11, R22, R16 ;  /* 0x000000160b067225 */ /* 0x000fc800078e0010 */
[----:B------:R-:W-:-:S03]  /*bf60*/  IMAD R11, R11, R23, R8 ;  /* 0x000000170b0b7224 */ /* 0x000fc600078e0208 */
[----:B------:R-:W3:Y:S01]  /*bf70*/  LDC R25, c[0x0][0x658] ;  /* 0x00019600ff197b82 */ /* 0x000ee20000000800 */
[----:B------:R-:W-:Y:S01]  /*bf80*/  IMAD.IADD R7, R7, 0x1, R11 ;  /* 0x0000000107077824 */ /* 0x000fe200078e020b */
[----:B0-----:R-:W-:-:S04]  /*bf90*/  ISETP.NE.U32.AND P0, PT, R26, RZ, PT ;  /* 0x000000ff1a00720c */ /* 0x001fc80003f05070 */
[----:B------:R-:W-:Y:S02]  /*bfa0*/  ISETP.NE.AND.EX P0, PT, R27, RZ, PT, P0 ;  /* 0x000000ff1b00720c */ /* 0x000fe40003f05300 */
[----:B------:R-:W0:Y:S01]  /*bfb0*/  LDC R23, c[0x0][0x600] ;  /* 0x00018000ff177b82 */ /* 0x000e220000000800 */
[-CC-:B-1----:R-:W-:Y:S02]  /*bfc0*/  SHF.R.U64 R8, R6, R10.reuse, R7.reuse ;  /* 0x0000000a06087219 */ /* 0x182fe40000001207 */
[----:B------:R-:W-:Y:S01]  /*bfd0*/  SHF.R.U32.HI R7, RZ, R10, R7 ;  /* 0x0000000aff077219 */ /* 0x000fe20000011607 */
[----:B------:R-:W-:-:S04]  /*bfe0*/  IMAD.MOV.U32 R10, RZ, RZ, -0x1 ;  /* 0xffffffffff0a7424 */ /* 0x000fc800078e00ff */
        /* <DEDUP_REMOVED lines=21> */
.L_x_291:
[----:B------:R-:W-:Y:S01]  /*c140*/  ISETP.NE.AND P0, PT, R2, 0x1, PT ;  /* 0x000000010200780c */ /* 0x000fe20003f05270 */
[----:B0-----:R-:W-:Y:S01]  /*c150*/  VIADD R11, R23, 0xffffffff ;  /* 0xffffffff170b7836 */ /* 0x001fe20000000000 */
[----:B-1----:R-:W-:Y:S02]  /*c160*/  SHF.R.U64 R6, R6, R24, R7 ;  /* 0x0000001806067219 */ /* 0x002fe40000001207 */
[----:B------:R-:W-:Y:S02]  /*c170*/  SHF.L.U32 R30, R30, R25, RZ ;  /* 0x000000191e1e7219 */ /* 0x000fe400000006ff */
[----:B------:R-:W-:Y:S01]  /*c180*/  LOP3.LUT R5, R21, R32, RZ, 0xc0, !PT ;  /* 0x0000002015057212 */ /* 0x000fe200078ec0ff */
[----:B------:R-:W-:-:S04]  /*c190*/  IMAD.MOV R7, RZ, RZ, -R6 ;  /* 0x000000ffff077224 */ /* 0x000fc800078e0a06 */
[----:B------:R-:W-:Y:S01]  /*c1a0*/  IMAD R6, R30, R6, R5 ;  /* 0x000000061e067224 */ /* 0x000fe200078e0205 */
[----:B------:R-:W-:Y:S01]  /*c1b0*/  LOP3.LUT R5, R8, R11, RZ, 0xc0, !PT ;  /* 0x0000000b08057212 */ /* 0x000fe200078ec0ff */
[----:B------:R-:W-:Y:S02]  /*c1c0*/  @P0 IMAD R3, R9, R14, R4 ;  /* 0x0000000e09030224 */ /* 0x000fe400078e0204 */
[----:B--2---:R-:W-:Y:S02]  /*c1d0*/  IMAD R4, R7, R28, R22 ;  /* 0x0000001c07047224 */ /* 0x004fe400078e0216 */
[----:B---3--:R-:W-:Y:S02]  /*c1e0*/  IMAD R3, R6, R29, R3 ;  /* 0x0000001d06037224 */ /* 0x008fe400078e0203 */
[----:B------:R-:W-:Y:S02]  /*c1f0*/  IMAD R4, R4, R23, R5 ;  /* 0x0000001704047224 */ /* 0x000fe400078e0205 */
[----:B------:R-:W-:-:S02]  /*c200*/  IMAD.MOV.U32 R8, RZ, RZ, 0x1 ;  /* 0x00000001ff087424 */ /* 0x000fc400078e00ff */
[----:B------:R-:W-:Y:S01]  /*c210*/  IMAD.MOV.U32 R6, RZ, RZ, R20 ;  /* 0x000000ffff067224 */ /* 0x000fe200078e0014 */
[----:B------:R-:W-:Y:S02]  /*c220*/  SEL R7, R4, R3, !P0 ;  /* 0x0000000304077207 */ /* 0x000fe40004000000 */
[----:B------:R-:W-:-:S07]  /*c230*/  SEL R13, R3, R4, !P0 ;  /* 0x00000004030d7207 */ /* 0x000fce0004000000 */
.L_x_289:
[----:B------:R-:W-:-:S08]  /*c240*/  NOP ;  /* 0x0000000000007918 */ /* 0x000fd00000000000 */
[----:B------:R-:W0:-:S00]  /*c250*/  USETMAXREG.DEALLOC.CTAPOOL 0x28 ;  /* 0x00000028000079c8 */ /* 0x000e0000080e0500 */
[----:B0-----:R-:W-:-:S13]  /*c260*/  ISETP.NE.AND P0, PT, R0, RZ, PT ;  /* 0x000000ff0000720c */ /* 0x001fda0003f05270 */
[----:B------:R-:W-:Y:S05]  /*c270*/  @P0 EXIT ;  /* 0x000000000000094d */ /* 0x000fea0003800000 */
[----:B------:R-:W-:Y:S01]  /*c280*/  LOP3.LUT P0, RZ, R8, 0xff, RZ, 0xc0, !PT ;  /* 0x000000ff08ff7812 */ /* 0x000fe2000780c0ff */
[----:B------:R-:W-:Y:S02]  /*c290*/  IMAD.MOV.U32 R0, RZ, RZ, 0x1 ;  /* 0x00000001ff007424 */ /* 0x000fe400078e00ff */
[----:B------:R-:W-:-:S10]  /*c2a0*/  IMAD.MOV.U32 R3, RZ, RZ, RZ ;  /* 0x000000ffff037224 */ /* 0x000fd400078e00ff */
[----:B------:R-:W-:Y:S05]  /*c2b0*/  @!P0 BRA `(.L_x_292) ;  /* 0x0000000c00cc8947 */ /* 0x000fea0003800000 */
[----:B------:R-:W0:Y:S01]  /*c2c0*/  LDC R0, c[0x0][0x28c] ;  /* 0x0000a300ff007b82 */ /* 0x000e220000000800 */
[----:B------:R-:W-:Y:S01]  /*c2d0*/  ULDC UR21, c[0x0][0x658] ;  /* 0x0001960000157ab9 */ /* 0x000fe20000000800 */
[----:B------:R-:W-:Y:S01]  /*c2e0*/  UMOV UR5, 0xffffffff ;  /* 0xffffffff00057882 */ /* 0x000fe20000000000 */
[----:B------:R-:W-:Y:S01]  /*c2f0*/  ULDC UR4, c[0x0][0xc] ;  /* 0x0000030000047ab9 */ /* 0x000fe20000000800 */
[----:B------:R-:W-:Y:S01]  /*c300*/  USHF.L.U32 UR29, UR5, UR21, URZ ;  /* 0x00000015051d7299 */ /* 0x000fe2000800063f */
[----:B------:R-:W-:Y:S01]  /*c310*/  BSSY B0, `(.L_x_292) ;  /* 0x00000ed000007945 */ /* 0x000fe20003800000 */
[----:B------:R-:W-:Y:S01]  /*c320*/  UMOV UR6, 0x1 ;  /* 0x0000000100067882 */ /* 0x000fe20000000000 */
[----:B------:R-:W-:Y:S01]  /*c330*/  ULDC UR5, c[0x0][0x10] ;  /* 0x0000040000057ab9 */ /* 0x000fe20000000800 */
[----:B------:R-:W1:Y:S01]  /*c340*/  S2UR UR7, SR_CgaCtaId ;  /* 0x00000000000779c3 */ /* 0x000e620000008800 */
[----:B------:R-:W-:Y:S01]  /*c350*/  UIMAD.WIDE.U32 UR4, UR4, UR5, URZ ;  /* 0x00000005040472a5 */ /* 0x000fe2000f8e003f */
[----:B------:R-:W-:Y:S01]  /*c360*/  IMAD.MOV.U32 R9, RZ, RZ, 0x1 ;  /* 0x00000001ff097424 */ /* 0x000fe200078e00ff */
[----:B------:R-:W-:Y:S01]  /*c370*/  USHF.L.U32 UR21, UR6, UR21, URZ ;  /* 0x0000001506157299 */ /* 0x000fe2000800063f */
[----:B------:R-:W-:Y:S01]  /*c380*/  LOP3.LUT R12, R19, 0x2, RZ, 0xfc, !PT ;  /* 0x00000002130c7812 */ /* 0x000fe200078efcff */
[----:B------:R-:W-:Y:S01]  /*c390*/  ULDC UR13, c[0x0][0x600] ;  /* 0x00018000000d7ab9 */ /* 0x000fe20000000800 */
[----:B------:R-:W-:Y:S01]  /*c3a0*/  ULDC UR6, c[0x0][0x14] ;  /* 0x0000050000067ab9 */ /* 0x000fe20000000800 */
[----:B------:R-:W-:-:S02]  /*c3b0*/  UIADD3 UR13, UR13, -0x1, URZ ;  /* 0xffffffff0d0d7890 */ /* 0x000fc4000fffe03f */
[----:B------:R-:W-:Y:S02]  /*c3c0*/  UIMAD.WIDE.U32 UR22, UR4, UR6, URZ ;  /* 0x00000006041672a5 */ /* 0x000fe4000f8e003f */
[----:B------:R-:W-:Y:S02]  /*c3d0*/  UIMAD UR37, UR5, UR6, URZ ;  /* 0x00000006052572a4 */ /* 0x000fe4000f8e023f */
[----:B------:R-:W-:Y:S02]  /*c3e0*/  ULOP3.LUT UR29, URZ, UR29, URZ, 0x33, !UPT ;  /* 0x0000001d3f1d7292 */ /* 0x000fe4000f8e333f */
[----:B------:R-:W-:Y:S01]  /*c3f0*/  UIADD3 UR37, UR23, UR37, URZ ;  /* 0x0000002517257290 */ /* 0x000fe2000fffe03f */
[----:B0-----:R-:W-:Y:S01]  /*c400*/  VIADD R0, R0, 0x7f ;  /* 0x0000007f00007836 */ /* 0x001fe20000000000 */
[----:B------:R-:W-:-:S04]  /*c410*/  ULDC.64 UR30, c[0x0][0x198] ;  /* 0x00006600001e7ab9 */ /* 0x000fc80000000a00 */
[----:B------:R-:W-:Y:S01]  /*c420*/  SHF.R.S32.HI R3, RZ, 0x1f, R0 ;  /* 0x0000001fff037819 */ /* 0x000fe20000011400 */
[----:B-1----:R-:W-:-:S03]  /*c430*/  IMAD.U32 R10, RZ, RZ, UR7 ;  /* 0x00000007ff0a7e24 */ /* 0x002fc6000f8e00ff */
[----:B------:R-:W-:Y:S01]  /*c440*/  LEA.HI R3, R3, R0, RZ, 0x7 ;  /* 0x0000000003037211 */ /* 0x000fe200078f38ff */
[----:B------:R-:W-:-:S03]  /*c450*/  IMAD.MOV.U32 R0, RZ, RZ, 0x1 ;  /* 0x00000001ff007424 */ /* 0x000fc600078e00ff */
[----:B------:R-:W-:Y:S01]  /*c460*/  SHF.R.S32.HI R8, RZ, 0x7, R3 ;  /* 0x00000007ff087819 */ /* 0x000fe20000011403 */
[----:B------:R-:W-:-:S04]  /*c470*/  IMAD.MOV.U32 R3, RZ, RZ, RZ ;  /* 0x000000ffff037224 */ /* 0x000fc800078e00ff */
[----:B------:R-:W-:-:S07]  /*c480*/  VIADD R11, R8, 0x1 ;  /* 0x00000001080b7836 */ /* 0x000fce0000000000 */
.L_x_303:
[----:B------:R-:W-:-:S03]  /*c490*/  UMOV UR4, 0xffffffff ;  /* 0xffffffff00047882 */ /* 0x000fc60000000000 */
[----:B------:R-:W-:Y:S05]  /*c4a0*/  BRA.DIV UR4, `(.L_x_293) ;  /* 0x0000001204387947 */ /* 0x000fea000b800000 */
[----:B------:R-:W-:-:S13]  /*c4b0*/  ELECT P6, URZ, PT ;  /* 0x00000000003f782f */ /* 0x000fda00038c0000 */
.L_x_314:
[----:B------:R-:W0:Y:S01]  /*c4c0*/  LDC R4, c[0x0][0x28c] ;  /* 0x0000a300ff047b82 */ /* 0x000e220000000800 */
[----:B------:R-:W-:Y:S01]  /*c4d0*/  BSSY B1, `(.L_x_294) ;  /* 0x000005d000017945 */ /* 0x000fe20003800000 */
[----:B0-----:R-:W-:-:S13]  /*c4e0*/  ISETP.LT.OR P6, PT, R4, 0x1, !P6 ;  /* 0x000000010400780c */ /* 0x001fda00077c1670 */
[----:B------:R-:W-:Y:S05]  /*c4f0*/  @P6 BRA `(.L_x_295) ;  /* 0x0000000400686947 */ /* 0x000fea0003800000 */
[----:B------:R-:W-:Y:S02]  /*c500*/  IMAD R13, R13, 0x2, R10 ;  /* 0x000000020d0d7824 */ /* 0x000fe400078e020a */
[----:B------:R-:W-:Y:S02]  /*c510*/  IMAD.SHL.U32 R15, R7, 0x80, RZ ;  /* 0x00000080070f7824 */ /* 0x000fe400078e00ff */
[----:B------:R-:W-:Y:S02]  /*c520*/  IMAD.MOV.U32 R21, RZ, RZ, RZ ;  /* 0x000000ffff157224 */ /* 0x000fe400078e00ff */
[----:B------:R-:W-:Y:S02]  /*c530*/  IMAD.MOV.U32 R4, RZ, RZ, R11 ;  /* 0x000000ffff047224 */ /* 0x000fe400078e000b */
[----:B------:R-:W-:Y:S02]  /*c540*/  IMAD.MOV.U32 R5, RZ, RZ, R0 ;  /* 0x000000ffff057224 */ /* 0x000fe400078e0000 */
[----:B------:R-:W-:-:S02]  /*c550*/  IMAD.MOV.U32 R7, RZ, RZ, R3 ;  /* 0x000000ffff077224 */ /* 0x000fc400078e0003 */
[----:B------:R-:W-:-:S07]  /*c560*/  IMAD.SHL.U32 R20, R13, 0x80, RZ ;  /* 0x000000800d147824 */ /* 0x000fce00078e00ff */
.L_x_298:
[----:B------:R-:W0:Y:S01]  /*c570*/  S2UR UR4, SR_CgaCtaId ;  /* 0x00000000000479c3 */ /* 0x000e220000008800 */
[----:B------:R-:W-:Y:S02]  /*c580*/  MOV R13, 0x400 ;  /* 0x00000400000d7802 */ /* 0x000fe40000000f00 */
[----:B------:R-:W-:-:S13]  /*c590*/  LOP3.LUT P1, RZ, R18, 0x7f, RZ, 0xc0, !PT ;  /* 0x0000007f12ff7812 */ /* 0x000fda000782c0ff */
[----:B------:R-:W1:Y:S01]  /*c5a0*/  @!P1 LDC R14, c[0x0][0x500] ;  /* 0x00014000ff0e9b82 */ /* 0x000e620000000800 */
[----:B0-----:R-:W-:-:S05]  /*c5b0*/  IMAD.U32 R10, RZ, RZ, UR4 ;  /* 0x00000004ff0a7e24 */ /* 0x001fca000f8e00ff */
[----:B------:R-:W-:Y:S02]  /*c5c0*/  LEA R24, R10, R13, 0x18 ;  /* 0x0000000d0a187211 */ /* 0x000fe400078ec0ff */
[----:B------:R-:W-:-:S03]  /*c5d0*/  SHF.L.U32 R13, R5, 0x1f, RZ ;  /* 0x0000001f050d7819 */ /* 0x000fc600000006ff */
[----:B------:R-:W-:-:S04]  /*c5e0*/  IMAD R22, R7, 0x8, R24 ;  /* 0x0000000807167824 */ /* 0x000fc800078e0218 */
[----:B------:R-:W0:Y:S02]  /*c5f0*/  SYNCS.PHASECHK.TRANS64.TRYWAIT P0, [R22+URZ+0x20], R13 ;  /* 0x0000200d160075a7 */ /* 0x000e24000800017f */
[----:B01----:R-:W-:Y:S05]  /*c600*/  @!P0 BRA `(.L_x_296) ;  /* 0x0000001000008947 */ /* 0x003fea0003800000 */
.L_x_315:
[----:B0-----:R-:W-:Y:S01]  /*c610*/  PRMT R13, R12, 0x9910, RZ ;  /* 0x000099100c0d7816 */ /* 0x001fe200000000ff */
[----:B------:R0:W-:Y:S03]  /*c620*/  @!P1 SYNCS.ARRIVE.TRANS64 RZ, [R22+URZ], R14 ;  /* 0x0000000e16ff99a7 */ /* 0x0001e6000800003f */
[----:B------:R-:W-:-:S13]  /*c630*/  ISETP.NE.AND P0, PT, R13, 0x2, PT ;  /* 0x000000020d00780c */ /* 0x000fda0003f05270 */
[----:B0-----:R-:W-:Y:S05]  /*c640*/  @P0 BRA `(.L_x_297) ;  /* 0x0000000000040947 */ /* 0x001fea0003800000 */
[----:B------:R-:W-:Y:S01]  /*c650*/  BPT.TRAP 0x1 ;  /* 0x000000040000795c */ /* 0x000fe20000300000 */
.L_x_297:
[----:B------:R-:W-:Y:S01]  /*c660*/  IMAD R13, R7, 0x8, R10 ;  /* 0x00000008070d7824 */ /* 0x000fe200078e020a */
[----:B------:R-:W-:Y:S01]  /*c670*/  R2UR UR10, R21 ;  /* 0x00000000150a72ca */ /* 0x000fe200000e0000 */
[----:B------:R-:W-:Y:S01]  /*c680*/  UIADD3 UR14, UP0, UR30, 0xf0, URZ ;  /* 0x000000f01e0e7890 */ /* 0x000fe2000ff1e03f */
[----:B------:R-:W-:Y:S01]  /*c690*/  R2UR UR9, R22 ;  /* 0x00000000160972ca */ /* 0x000fe200000e0000 */
[----:B------:R-:W-:Y:S01]  /*c6a0*/  IMAD.SHL.U32 R13, R13, 0x1000, RZ ;  /* 0x000010000d0d7824 */ /* 0x000fe200078e00ff */
[----:B------:R-:W-:Y:S01]  /*c6b0*/  R2UR UR11, R20 ;  /* 0x00000000140b72ca */ /* 0x000fe200000e0000 */
[----:B------:R-:W-:Y:S01]  /*c6c0*/  UIADD3.X UR15, URZ, UR31, URZ, UP0, !UPT ;  /* 0x0000001f3f0f7290 */ /* 0x000fe200087fe43f */
[----:B------:R-:W-:Y:S01]  /*c6d0*/  R2UR UR12, R6 ;  /* 0x00000000060c72ca */ /* 0x000fe200000e0000 */
[--C-:B------:R-:W-:Y:S01]  /*c6e0*/  IMAD R13, R13, 0x4, R24.reuse ;  /* 0x000000040d0d7824 */ /* 0x100fe200078e0218 */
[----:B------:R-:W-:Y:S01]  /*c6f0*/  R2UR UR35, R15 ;  /* 0x000000000f2372ca */ /* 0x000fe200000e0000 */
[----:B------:R-:W-:Y:S01]  /*c700*/  IMAD R24, R7, 0x10000, R24 ;  /* 0x0001000007187824 */ /* 0x000fe200078e0218 */
[----:B------:R-:W-:Y:S01]  /*c710*/  UIADD3 UR4, UP1, UR30, 0x1f0, URZ ;  /* 0x000001f01e047890 */ /* 0x000fe2000ff3e03f */
[----:B------:R-:W-:Y:S01]  /*c720*/  VIADD R4, R4, 0xffffffff ;  /* 0xffffffff04047836 */ /* 0x000fe20000000000 */
[----:B------:R-:W-:Y:S01]  /*c730*/  R2UR UR40, R13 ;  /* 0x000000000d2872ca */ /* 0x000fe200000e0000 */
[----:B------:R-:W-:Y:S01]  /*c740*/  UIADD3 UR58, UR10, 0x20, URZ ;  /* 0x000000200a3a7890 */ /* 0x000fe2000fffe03f */
[----:B------:R-:W-:Y:S01]  /*c750*/  R2UR UR18, R24 ;  /* 0x00000000181272ca */ /* 0x000fe200000e0000 */
[----:B------:R-:W-:Y:S01]  /*c760*/  UIADD3 UR50, UR10, 0x40, URZ ;  /* 0x000000400a327890 */ /* 0x000fe2000fffe03f */
[----:B------:R-:W-:Y:S01]  /*c770*/  ISETP.GT.AND P1, PT, R4, 0x1, PT ;  /* 0x000000010400780c */ /* 0x000fe20003f24270 */
[----:B------:R-:W-:Y:S01]  /*c780*/  UIADD3 UR42, UR10, 0x60, URZ ;  /* 0x000000600a2a7890 */ /* 0x000fe2000fffe03f */
[----:B------:R-:W-:Y:S01]  /*c790*/  VIADD R7, R7, 0x1 ;  /* 0x0000000107077836 */ /* 0x000fe20000000000 */
[----:B------:R-:W-:Y:S01]  /*c7a0*/  UMOV UR38, 0x30000 ;  /* 0x0003000000267882 */ /* 0x000fe20000000000 */
[----:B------:R-:W-:Y:S01]  /*c7b0*/  UMOV UR6, 0x0 ;  /* 0x0000000000067882 */ /* 0x000fe20000000000 */
[----:B------:R-:W-:Y:S01]  /*c7c0*/  UMOV UR7, 0x10000000 ;  /* 0x1000000000077882 */ /* 0x000fe20000000000 */
[----:B------:R-:W-:Y:S01]  /*c7d0*/  UIADD3.X UR5, URZ, UR31, URZ, UP1, !UPT ;  /* 0x0000001f3f057290 */ /* 0x000fe20008ffe43f */
[----:B------:R-:W-:Y:S01]  /*c7e0*/  ISETP.NE.AND P0, PT, R7, 0x4, PT ;  /* 0x000000040700780c */ /* 0x000fe20003f05270 */
[----:B------:R-:W-:Y:S01]  /*c7f0*/  UMOV UR57, UR9 ;  /* 0x0000000900397c82 */ /* 0x000fe20008000000 */
[----:B------:R-:W-:Y:S01]  /*c800*/  UIADD3 UR8, UR40, 0x100, URZ ;  /* 0x0000010028087890 */ /* 0x000fe2000fffe03f */
[----:B------:R-:W-:Y:S01]  /*c810*/  VIADD R21, R21, 0x80 ;  /* 0x0000008015157836 */ /* 0x000fe20000000000 */
[----:B------:R-:W-:Y:S01]  /*c820*/  UIADD3 UR56, UR40, 0x8100, URZ ;  /* 0x0000810028387890 */ /* 0x000fe2000fffe03f */
[----:B------:R-:W-:Y:S01]  /*c830*/  SEL R14, RZ, 0x1, P0 ;  /* 0x00000001ff0e7807 */ /* 0x000fe20000000000 */
[----:B------:R-:W-:Y:S01]  /*c840*/  UIADD3 UR48, UR40, 0x10100, URZ ;  /* 0x0001010028307890 */ /* 0x000fe2000fffe03f */
[----:B------:R-:W-:Y:S01]  /*c850*/  SEL R7, R7, RZ, P0 ;  /* 0x000000ff07077207 */ /* 0x000fe20000000000 */
[----:B------:R-:W-:Y:S01]  /*c860*/  UIADD3 UR40, UR40, 0x18100, URZ ;  /* 0x0001810028287890 */ /* 0x000fe2000fffe03f */
[----:B------:R-:W-:Y:S01]  /*c870*/  LOP3.LUT R5, R5, R14, RZ, 0x3c, !PT ;  /* 0x0000000e05057212 */ /* 0x000fe200078e3cff */
[----:B------:R-:W-:Y:S01]  /*c880*/  UIADD3 UR32, UR18, 0x80100, URZ ;  /* 0x0008010012207890 */ /* 0x000fe2000fffe03f */
[----:B------:R0:W-:Y:S01]  /*c890*/  UTMALDG.3D.MULTICAST [UR8], [UR14], UR38, desc[UR6] ;  /* 0x000006080e0073b4 */ /* 0x0001e20008011826 */
[----:B------:R-:W-:-:S02]  /*c8a0*/  UIADD3 UR24, UR18, 0x84100, URZ ;  /* 0x0008410012187890 */ /* 0x000fc4000fffe03f */
[----:B------:R-:W-:Y:S01]  /*c8b0*/  UIADD3 UR16, UR18, 0x88100, URZ ;  /* 0x0008810012107890 */ /* 0x000fe2000fffe03f */
[----:B------:R-:W-:Y:S01]  /*c8c0*/  UMOV UR59, UR11 ;  /* 0x0000000b003b7c82 */ /* 0x000fe20008000000 */
[----:B------:R-:W-:Y:S01]  /*c8d0*/  UMOV UR60, UR12 ;  /* 0x0000000c003c7c82 */ /* 0x000fe20008000000 */
[----:B------:R-:W-:Y:S01]  /*c8e0*/  UMOV UR49, UR9 ;  /* 0x0000000900317c82 */ /* 0x000fe20008000000 */
[----:B------:R-:W-:Y:S01]  /*c8f0*/  UMOV UR51, UR11 ;  /* 0x0000000b00337c82 */ /* 0x000fe20008000000 */
[----:B------:R-:W-:Y:S01]  /*c900*/  UMOV UR52, UR12 ;  /* 0x0000000c00347c82 */ /* 0x000fe20008000000 */
[----:B------:R-:W-:Y:S01]  /*c910*/  UMOV UR41, UR9 ;  /* 0x0000000900297c82 */ /* 0x000fe20008000000 */
[----:B------:R-:W-:Y:S01]  /*c920*/  UMOV UR44, UR12 ;  /* 0x0000000c002c7c82 */ /* 0x000fe20008000000 */
[----:B------:R-:W-:Y:S01]  /*c930*/  UMOV UR43, UR11 ;  /* 0x0000000b002b7c82 */ /* 0x000fe20008000000 */
[----:B------:R1:W-:Y:S01]  /*c940*/  UTMALDG.3D.MULTICAST [UR56], [UR14], UR38, desc[UR6] ;  /* 0x000006380e0073b4 */ /* 0x0003e20008011826 */
        /* <DEDUP_REMOVED lines=11> */
[----:B0-----:R-:W-:Y:S01]  /*ca00*/  UIADD3 UR8, UR18, 0x8c100, URZ ;  /* 0x0008c10012087890 */ /* 0x001fe2000fffe03f */
[----:B------:R-:W-:Y:S01]  /*ca10*/  UMOV UR11, UR35 ;  /* 0x00000023000b7c82 */ /* 0x000fe20008000000 */
[----:B------:R1:W-:Y:S01]  /*ca20*/  UTMALDG.3D.MULTICAST [UR40], [UR14], UR38, desc[UR6] ;  /* 0x000006280e0073b4 */ /* 0x0003e20008011826 */
[----:B------:R-:W-:Y:S01]  /*ca30*/  UMOV UR18, UR50 ;  /* 0x0000003200127c82 */ /* 0x000fe20008000000 */
[----:B------:R-:W-:Y:S01]  /*ca40*/  UMOV UR10, UR42 ;  /* 0x0000002a000a7c82 */ /* 0x000fe20008000000 */
[----:B------:R1:W-:Y:S01]  /*ca50*/  UTMALDG.3D [UR32], [UR4], desc[UR6] ;  /* 0x00000620040075b4 */ /* 0x0003e20008011000 */
[----:B------:R1:W-:Y:S01]  /*ca60*/  UTMALDG.3D [UR24], [UR4], desc[UR6] ;  /* 0x00000618040075b4 */ /* 0x0003e20008011000 */
[----:B------:R1:W-:Y:S02]  /*ca70*/  UTMALDG.3D [UR16], [UR4], desc[UR6] ;  /* 0x00000610040075b4 */ /* 0x0003e40008011000 */
[----:B------:R1:W-:Y:S02]  /*ca80*/  UTMALDG.3D [UR8], [UR4], desc[UR6] ;  /* 0x00000608040075b4 */ /* 0x0003e40008011000 */
[----:B-1----:R-:W-:Y:S05]  /*ca90*/  @P1 BRA `(.L_x_298) ;  /* 0xfffffff800b41947 */ /* 0x002fea000383ffff */
.L_x_295:
[----:B------:R-:W-:Y:S05]  /*caa0*/  BSYNC B1 ;  /* 0x0000000000017941 */ /* 0x000fea0003800000 */
.L_x_294:
[----:B------:R-:W-:Y:S01]  /*cab0*/  LOP3.LUT P1, RZ, R9, 0xff, RZ, 0xc0, !PT ;  /* 0x000000ff09ff7812 */ /* 0x000fe2000782c0ff */
[----:B------:R-:W-:Y:S01]  /*cac0*/  IMAD.IADD R3, R8, 0x1, R3 ;  /* 0x0000000108037824 */ /* 0x000fe200078e0203 */
[----:B------:R-:W-:Y:S01]  /*cad0*/  IADD3 R16, P2, R16, UR22, RZ ;  /* 0x0000001610107c10 */ /* 0x000fe2000ff5e0ff */
[----:B------:R-:W-:Y:S01]  /*cae0*/  ULDC.64 UR4, c[0x0][0x650] ;  /* 0x0001940000047ab9 */ /* 0x000fe20000000a00 */
[----:B------:R-:W-:Y:S01]  /*caf0*/  BSSY B1, `(.L_x_299) ;  /* 0x000006c000017945 */ /* 0x000fe20003800000 */
[----:B------:R-:W-:Y:S01]  /*cb00*/  IMAD.MOV.U32 R13, RZ, RZ, -0x1 ;  /* 0xffffffffff0d7424 */ /* 0x000fe200078e00ff */
[----:B------:R-:W-:Y:S01]  /*cb10*/  ISETP.GT.U32.AND P0, PT, R3, 0x3, PT ;  /* 0x000000030300780c */ /* 0x000fe20003f04070 */
[----:B------:R-:W-:Y:S01]  /*cb20*/  IMAD.MOV.U32 R7, RZ, RZ, -0x1 ;  /* 0xffffffffff077424 */ /* 0x000fe200078e00ff */
[----:B------:R-:W-:Y:S01]  /*cb30*/  SHF.R.U32.HI R4, RZ, 0x2, R3 ;  /* 0x00000002ff047819 */ /* 0x000fe20000011603 */
[----:B------:R-:W-:Y:S01]  /*cb40*/  IMAD.MOV.U32 R6, RZ, RZ, -0x1 ;  /* 0xffffffffff067424 */ /* 0x000fe200078e00ff */
[----:B------:R-:W-:-:S02]  /*cb50*/  ISETP.LT.U32.AND P0, PT, R8, 0x4, P0 ;  /* 0x000000040800780c */ /* 0x000fc40000701070 */
[----:B------:R-:W-:Y:S01]  /*cb60*/  IADD3.X R17, R17, UR37, RZ, P2, !PT ;  /* 0x0000002511117c10 */ /* 0x000fe200097fe4ff */
[----:B------:R-:W0:Y:S01]  /*cb70*/  @P1 S2R R10, SR_CgaCtaId ;  /* 0x00000000000a1919 */ /* 0x000e220000008800 */
[----:B------:R-:W-:Y:S02]  /*cb80*/  @P1 MOV R5, 0x400 ;  /* 0x0000040000051802 */ /* 0x000fe40000000f00 */
[----:B------:R-:W-:Y:S02]  /*cb90*/  ISETP.GE.U32.AND P2, PT, R16, UR4, PT ;  /* 0x0000000410007c0c */ /* 0x000fe4000bf46070 */
[----:B------:R-:W-:Y:S02]  /*cba0*/  LOP3.LUT R4, R4, 0x1, RZ, 0xc0, !PT ;  /* 0x0000000104047812 */ /* 0x000fe400078ec0ff */
[----:B------:R-:W-:Y:S02]  /*cbb0*/  LOP3.LUT R3, R3, 0x3, RZ, 0xc0, !PT ;  /* 0x0000000303037812 */ /* 0x000fe400078ec0ff */
[----:B------:R-:W-:-:S02]  /*cbc0*/  PRMT R9, RZ, 0x7610, R9 ;  /* 0x00007610ff097816 */ /* 0x000fc40000000009 */
[----:B0-----:R-:W-:-:S04]  /*cbd0*/  @P1 LEA R5, R10, R5, 0x18 ;  /* 0x000000050a051211 */ /* 0x001fc800078ec0ff */
[----:B------:R0:W-:Y:S01]  /*cbe0*/  @P1 SYNCS.ARRIVE.TRANS64.A1T0 RZ, [R5+URZ+0x58], RZ ;  /* 0x000058ff05ff19a7 */ /* 0x0001e2000810003f */
[----:B------:R-:W-:-:S04]  /*cbf0*/  ISETP.NE.U32.AND P1, PT, R4, 0x1, PT ;  /* 0x000000010400780c */ /* 0x000fc80003f25070 */
[----:B------:R-:W-:Y:S02]  /*cc00*/  ISETP.GT.U32.AND P1, PT, R8, 0x3, !P1 ;  /* 0x000000030800780c */ /* 0x000fe40004f24070 */
[----:B0-----:R-:W-:Y:S02]  /*cc10*/  SEL R5, RZ, 0x1, !P0 ;  /* 0x00000001ff057807 */ /* 0x001fe40004000000 */
[----:B------:R-:W-:Y:S02]  /*cc20*/  ISETP.GE.U32.AND.EX P0, PT, R17, UR5, PT, P2 ;  /* 0x0000000511007c0c */ /* 0x000fe4000bf06120 */
[----:B------:R-:W-:-:S04]  /*cc30*/  SEL R4, RZ, 0x1, !P1 ;  /* 0x00000001ff047807 */ /* 0x000fc80004800000 */
[----:B------:R-:W-:Y:S02]  /*cc40*/  LOP3.LUT R0, R4, R0, R5, 0x96, !PT ;  /* 0x0000000004007212 */ /* 0x000fe400078e9605 */
[----:B------:R-:W-:-:S05]  /*cc50*/  PRMT R4, RZ, 0x7610, R4 ;  /* 0x00007610ff047816 */ /* 0x000fca0000000004 */
[----:B------:R-:W-:Y:S05]  /*cc60*/  @P0 BRA `(.L_x_300) ;  /* 0x0000000400500947 */ /* 0x000fea0003800000 */
[----:B------:R-:W0:Y:S01]  /*cc70*/  S2R R15, SR_CTAID.X ;  /* 0x00000000000f7919 */ /* 0x000e220000002500 */
[----:B------:R-:W-:Y:S01]  /*cc80*/  ULDC.64 UR4, c[0x0][0x628] ;  /* 0x00018a0000047ab9 */ /* 0x000fe20000000a00 */
[----:B------:R-:W1:Y:S01]  /*cc90*/  LDC R20, c[0x0][0x144] ;  /* 0x00005100ff147b82 */ /* 0x000e620000000800 */
[----:B------:R-:W-:Y:S01]  /*cca0*/  ISETP.NE.U32.AND P0, PT, RZ, UR4, PT ;  /* 0x00000004ff007c0c */ /* 0x000fe2000bf05070 */
[----:B------:R-:W2:Y:S01]  /*ccb0*/  S2R R13, SR_CTAID.Y ;  /* 0x00000000000d7919 */ /* 0x000ea20000002600 */
[----:B------:R-:W-:Y:S01]  /*ccc0*/  ULDC UR7, c[0x0][0x630] ;  /* 0x00018c0000077ab9 */ /* 0x000fe20000000800 */
[----:B------:R-:W-:Y:S01]  /*ccd0*/  ULDC UR8, c[0x0][0x150] ;  /* 0x0000540000087ab9 */ /* 0x000fe20000000800 */
[----:B------:R-:W-:Y:S01]  /*cce0*/  ISETP.NE.AND.EX P0, PT, RZ, UR5, PT, P0 ;  /* 0x00000005ff007c0c */ /* 0x000fe2000bf05300 */
[----:B------:R-:W-:Y:S02]  /*ccf0*/  IMAD.MOV.U32 R4, RZ, RZ, R16 ;  /* 0x000000ffff047224 */ /* 0x000fe400078e0010 */
[----:B------:R-:W-:Y:S01]  /*cd00*/  IMAD.MOV.U32 R5, RZ, RZ, R17 ;  /* 0x000000ffff057224 */ /* 0x000fe200078e0011 */
[----:B0-----:R-:W-:-:S09]  /*cd10*/  I2FP.F32.U32 R22, R15 ;  /* 0x0000000f00167245 */ /* 0x001fd20000201000 */
[----:B------:R-:W-:Y:S05]  /*cd20*/  @!P0 BRA `(.L_x_301) ;  /* 0x0000000000288947 */ /* 0x000fea0003800000 */
[----:B------:R-:W-:Y:S02]  /*cd30*/  ULDC UR6, c[0x0][0x634] ;  /* 0x00018d0000067ab9 */ /* 0x000fe40000000800 */
[----:B------:R-:W-:-:S05]  /*cd40*/  IADD3 R5, P0, R16, UR6, RZ ;  /* 0x0000000610057c10 */ /* 0x000fca000ff1e0ff */
[----:B------:R-:W-:-:S04]  /*cd50*/  IMAD.X R21, RZ, RZ, R17, P0 ;  /* 0x000000ffff157224 */ /* 0x000fc800000e0611 */
[----:B------:R-:W-:-:S04]  /*cd60*/  IMAD.WIDE.U32 R6, R21, UR4, RZ ;  /* 0x0000000415067c25 */ /* 0x000fc8000f8e00ff */
[----:B------:R-:W-:-:S04]  /*cd70*/  IMAD.WIDE.U32 R6, P0, R5, UR5, R6 ;  /* 0x0000000505067c25 */ /* 0x000fc8000f800006 */
[----:B------:R-:W-:-:S04]  /*cd80*/  IMAD.WIDE.U32 R4, R5, UR4, RZ ;  /* 0x0000000405047c25 */ /* 0x000fc8000f8e00ff */
[----:B------:R-:W-:Y:S01]  /*cd90*/  IMAD.MOV.U32 R4, RZ, RZ, R7 ;  /* 0x000000ffff047224 */ /* 0x000fe200078e0007 */
[----:B------:R-:W-:Y:S01]  /*cda0*/  IADD3 RZ, P1, R5, R6, RZ ;  /* 0x0000000605ff7210 */ /* 0x000fe20007f3e0ff */
[----:B------:R-:W-:-:S04]  /*cdb0*/  IMAD.X R5, RZ, RZ, RZ, P0 ;  /* 0x000000ffff057224 */ /* 0x000fc800000e06ff */
[----:B------:R-:W-:-:S08]  /*cdc0*/  IMAD.WIDE.U32.X R4, R21, UR5, R4, P1 ;  /* 0x0000000515047c25 */ /* 0x000fd000088e0404 */
.L_x_301:
[----:B------:R-:W-:Y:S01]  /*cdd0*/  FMUL R22, R22, UR8 ;  /* 0x0000000816167c20 */ /* 0x000fe20008400000 */
[--C-:B------:R-:W-:Y:S01]  /*cde0*/  SHF.R.U64 R14, R4, UR7, R5.reuse ;  /* 0x00000007040e7c19 */ /* 0x100fe20008001205 */
[----:B------:R-:W-:Y:S01]  /*cdf0*/  ULDC.64 UR4, c[0x0][0x620] ;  /* 0x0001880000047ab9 */ /* 0x000fe20000000a00 */
[----:B------:R-:W-:Y:S01]  /*ce00*/  SHF.R.U32.HI R4, RZ, UR7, R5 ;  /* 0x00000007ff047c19 */ /* 0x000fe20008011605 */
[----:B------:R-:W-:Y:S01]  /*ce10*/  ULDC.64 UR6, c[0x0][0x640] ;  /* 0x0001900000067ab9 */ /* 0x000fe20000000a00 */
[----:B------:R-:W-:Y:S01]  /*ce20*/  IADD3 R5, P0, RZ, -R14, RZ ;  /* 0x8000000eff057210 */ /* 0x000fe20007f1e0ff */
[----:B------:R-:W0:Y:S04]  /*ce30*/  F2I.U32.TRUNC.NTZ R22, R22 ;  /* 0x0000001600167305 */ /* 0x000e28000020f000 */
[----:B------:R-:W-:Y:S01]  /*ce40*/  IMAD.X R4, RZ, RZ, ~R4, P0 ;  /* 0x000000ffff047224 */ /* 0x000fe200000e0e04 */
[----:B------:R-:W-:-:S03]  /*ce50*/  ISETP.NE.U32.AND P0, PT, RZ, UR6, PT ;  /* 0x00000006ff007c0c */ /* 0x000fc6000bf05070 */
[----:B------:R-:W-:Y:S01]  /*ce60*/  IMAD R4, R4, UR4, RZ ;  /* 0x0000000404047c24 */ /* 0x000fe2000f8e02ff */
[----:B------:R-:W-:-:S03]  /*ce70*/  ISETP.NE.AND.EX P0, PT, RZ, UR7, PT, P0 ;  /* 0x00000007ff007c0c */ /* 0x000fc6000bf05300 */
[C---:B------:R-:W-:Y:S01]  /*ce80*/  IMAD R7, R5.reuse, UR5, R4 ;  /* 0x0000000505077c24 */ /* 0x040fe2000f8e0204 */
[----:B------:R-:W-:Y:S01]  /*ce90*/  ULDC UR5, c[0x0][0x154] ;  /* 0x0000550000057ab9 */ /* 0x000fe20000000800 */
[----:B------:R-:W-:Y:S01]  /*cea0*/  IMAD.WIDE.U32 R4, R5, UR4, R16 ;  /* 0x0000000405047c25 */ /* 0x000fe2000f8e0010 */
[----:B------:R-:W-:-:S03]  /*ceb0*/  ULDC UR4, c[0x0][0x618] ;  /* 0x0001860000047ab9 */ /* 0x000fc60000000800 */
[----:B0-----:R-:W-:Y:S02]  /*cec0*/  IMAD.MOV R6, RZ, RZ, -R22 ;  /* 0x000000ffff067224 */ /* 0x001fe400078e0a16 */
[----:B------:R-:W-:Y:S02]  /*ced0*/  IMAD.IADD R5, R5, 0x1, R7 ;  /* 0x0000000105057824 */ /* 0x000fe400078e0207 */
[----:B-1----:R-:W-:Y:S01]  /*cee0*/  IMAD R15, R20, R6, R15 ;  /* 0x00000006140f7224 */ /* 0x002fe200078e020f */
[----:B--2---:R-:W-:Y:S01]  /*cef0*/  I2FP.F32.U32 R6, R13 ;  /* 0x0000000d00067245 */ /* 0x004fe20000201000 */
[----:B------:R-:W0:Y:S01]  /*cf00*/  LDC R20, c[0x0][0x148] ;  /* 0x00005200ff147b82 */ /* 0x000e220000000800 */
[--C-:B------:R-:W-:Y:S02]  /*cf10*/  SHF.R.U64 R21, R4, UR4, R5.reuse ;  /* 0x0000000404157c19 */ /* 0x100fe40008001205 */
[----:B------:R-:W-:Y:S01]  /*cf20*/  SHF.R.U32.HI R4, RZ, UR4, R5 ;  /* 0x00000004ff047c19 */ /* 0x000fe20008011605 */
[----:B------:R-:W-:Y:S01]  /*cf30*/  FMUL R6, R6, UR5 ;  /* 0x0000000506067c20 */ /* 0x000fe20008400000 */
[----:B------:R-:W-:-:S02]  /*cf40*/  ULDC UR4, c[0x0][0x608] ;  /* 0x0001820000047ab9 */ /* 0x000fc40000000800 */
[--C-:B------:R-:W-:Y:S01]  /*cf50*/  SHF.R.U64 R23, R21, UR4, R4.reuse ;  /* 0x0000000415177c19 */ /* 0x100fe20008001204 */
[----:B------:R1:W2:Y:S01]  /*cf60*/  F2I.U32.TRUNC.NTZ R24, R6 ;  /* 0x0000000600187305 */ /* 0x0002a2000020f000 */
[----:B------:R-:W-:Y:S01]  /*cf70*/  SHF.R.U32.HI R4, RZ, UR4, R4 ;  /* 0x00000004ff047c19 */ /* 0x000fe20008011604 */
[----:B------:R-:W-:-:S03]  /*cf80*/  ULDC UR4, c[0x0][0x658] ;  /* 0x0001960000047ab9 */ /* 0x000fc60000000800 */
[--C-:B------:R-:W-:Y:S02]  /*cf90*/  SHF.R.U64 R22, R23, UR4, R4.reuse ;  /* 0x0000000417167c19 */ /* 0x100fe40008001204 */
[----:B------:R-:W-:-:S03]  /*cfa0*/  SHF.R.U32.HI R25, RZ, UR4, R4 ;  /* 0x00000004ff197c19 */ /* 0x000fc60008011604 */
[----:B------:R-:W-:Y:S02]  /*cfb0*/  IMAD.MOV.U32 R4, RZ, RZ, R22 ;  /* 0x000000ffff047224 */ /* 0x000fe400078e0016 */
[----:B------:R-:W-:Y:S01]  /*cfc0*/  IMAD.MOV.U32 R5, RZ, RZ, R25 ;  /* 0x000000ffff057224 */ /* 0x000fe200078e0019 */
[----:B-1----:R-:W-:Y:S06]  /*cfd0*/  @!P0 BRA `(.L_x_302) ;  /* 0x0000000000288947 */ /* 0x002fec0003800000 */
        /* <DEDUP_REMOVED lines=10> */
.L_x_302:
[----:B------:R-:W-:Y:S01]  /*d080*/  ISETP.NE.AND P0, PT, R2, 0x1, PT ;  /* 0x000000010200780c */ /* 0x000fe20003f05270 */
[----:B------:R-:W-:Y:S01]  /*d090*/  ULDC UR4, c[0x0][0x648] ;  /* 0x0001920000047ab9 */ /* 0x000fe20000000800 */
[----:B------:R-:W-:Y:S01]  /*d0a0*/  LOP3.LUT R23, R23, UR29, RZ, 0xc0, !PT ;  /* 0x0000001d17177c12 */ /* 0x000fe2000f8ec0ff */
[----:B--2---:R-:W-:Y:S01]  /*d0b0*/  IMAD.MOV R24, RZ, RZ, -R24 ;  /* 0x000000ffff187224 */ /* 0x004fe200078e0a18 */
[----:B------:R-:W-:Y:S01]  /*d0c0*/  SHF.R.U64 R4, R4, UR4, R5 ;  /* 0x0000000404047c19 */ /* 0x000fe20008001205 */
[----:B------:R-:W-:Y:S01]  /*d0d0*/  ULDC UR4, c[0x0][0x638] ;  /* 0x00018e0000047ab9 */ /* 0x000fe20000000800 */
[----:B------:R-:W-:Y:S01]  /*d0e0*/  LOP3.LUT R21, R21, UR13, RZ, 0xc0, !PT ;  /* 0x0000000d15157c12 */ /* 0x000fe2000f8ec0ff */
[----:B------:R-:W-:Y:S01]  /*d0f0*/  ULDC UR5, c[0x0][0x610] ;  /* 0x0001840000057ab9 */ /* 0x000fe20000000800 */
[----:B------:R-:W-:Y:S02]  /*d100*/  IMAD.MOV.U32 R6, RZ, RZ, R14 ;  /* 0x000000ffff067224 */ /* 0x000fe400078e000e */
[----:B------:R-:W-:-:S02]  /*d110*/  IMAD.MOV R5, RZ, RZ, -R4 ;  /* 0x000000ffff057224 */ /* 0x000fc400078e0a04 */
[----:B------:R-:W-:Y:S02]  /*d120*/  IMAD R4, R4, UR21, R23 ;  /* 0x0000001504047c24 */ /* 0x000fe4000f8e0217 */
[----:B0-----:R-:W-:Y:S02]  /*d130*/  @P0 IMAD R15, R20, R24, R13 ;  /* 0x00000018140f0224 */ /* 0x001fe400078e020d */
[----:B------:R-:W-:Y:S01]  /*d140*/  IMAD R22, R5, UR4, R22 ;  /* 0x0000000405167c24 */ /* 0x000fe2000f8e0216 */
[----:B------:R-:W-:Y:S01]  /*d150*/  ULDC UR4, c[0x0][0x600] ;  /* 0x0001800000047ab9 */ /* 0x000fe20000000800 */
[----:B------:R-:W-:Y:S02]  /*d160*/  IMAD R15, R4, UR5, R15 ;  /* 0x00000005040f7c24 */ /* 0x000fe4000f8e020f */
[----:B------:R-:W-:Y:S02]  /*d170*/  IMAD R22, R22, UR4, R21 ;  /* 0x0000000416167c24 */ /* 0x000fe4000f8e0215 */
[----:B------:R-:W-:-:S03]  /*d180*/  IMAD.MOV.U32 R4, RZ, RZ, 0x1 ;  /* 0x00000001ff047424 */ /* 0x000fc600078e00ff */
[----:B------:R-:W-:Y:S02]  /*d190*/  SEL R7, R22, R15, !P0 ;  /* 0x0000000f16077207 */ /* 0x000fe40004000000 */
[----:B------:R-:W-:-:S07]  /*d1a0*/  SEL R13, R15, R22, !P0 ;  /* 0x000000160f0d7207 */ /* 0x000fce0004000000 */
.L_x_300:
[----:B------:R-:W-:Y:S05]  /*d1b0*/  BSYNC B1 ;  /* 0x0000000000017941 */ /* 0x000fea0003800000 */
.L_x_299:
[----:B------:R-:W-:-:S13]  /*d1c0*/  LOP3.LUT P0, RZ, R4, 0xff, RZ, 0xc0, !PT ;  /* 0x000000ff04ff7812 */ /* 0x000fda000780c0ff */
[----:B------:R-:W-:Y:S05]  /*d1d0*/  @P0 BRA `(.L_x_303) ;  /* 0xfffffff000ac0947 */ /* 0x000fea000383ffff */
[----:B------:R-:W-:Y:S05]  /*d1e0*/  BSYNC B0 ;  /* 0x0000000000007941 */ /* 0x000fea0003800000 */
.L_x_292:
[----:B------:R-:W-:-:S03]  /*d1f0*/  UMOV UR4, 0xffffffff ;  /* 0xffffffff00047882 */ /* 0x000fc60000000000 */
[----:B------:R-:W-:Y:S05]  /*d200*/  BRA.DIV UR4, `(.L_x_304) ;  /* 0x0000000604147947 */ /* 0x000fea000b800000 */
[----:B------:R-:W-:-:S13]  /*d210*/  ELECT P6, URZ, PT ;  /* 0x00000000003f782f */ /* 0x000fda00038c0000 */
.L_x_318:
[----:B------:R-:W-:Y:S04]  /*d220*/  BSSY B0, `(.L_x_305) ;  /* 0x000002b000007945 */ /* 0x000fe80003800000 */
[----:B------:R-:W-:Y:S05]  /*d230*/  @!P6 BRA `(.L_x_306) ;  /* 0x0000000000a4e947 */ /* 0x000fea0003800000 */
[----:B------:R-:W-:-:S04]  /*d240*/  LOP3.LUT R19, R19, 0x2, RZ, 0xfc, !PT ;  /* 0x0000000213137812 */ /* 0x000fc800078efcff */
[----:B------:R-:W-:-:S13]  /*d250*/  ISETP.NE.AND P0, PT, R19, 0x3, PT ;  /* 0x000000031300780c */ /* 0x000fda0003f05270 */
[----:B------:R-:W-:Y:S05]  /*d260*/  @!P0 BRA `(.L_x_307) ;  /* 0x0000000000048947 */ /* 0x000fea0003800000 */
[----:B------:R-:W-:Y:S01]  /*d270*/  BPT.TRAP 0x1 ;  /* 0x000000040000795c */ /* 0x000fe20000300000 */
.L_x_307:
[----:B------:R-:W0:Y:S01]  /*d280*/  S2R R5, SR_CgaCtaId ;  /* 0x0000000000057919 */ /* 0x000e220000008800 */
[----:B------:R-:W-:Y:S02]  /*d290*/  MOV R2, 0x400 ;  /* 0x0000040000027802 */ /* 0x000fe40000000f00 */
[----:B------:R-:W-:Y:S02]  /*d2a0*/  SHF.L.U32 R4, R0, 0x1f, RZ ;  /* 0x0000001f00047819 */ /* 0x000fe400000006ff */
[----:B0-----:R-:W-:-:S05]  /*d2b0*/  LEA R2, R5, R2, 0x18 ;  /* 0x0000000205027211 */ /* 0x001fca00078ec0ff */
[----:B------:R-:W-:-:S04]  /*d2c0*/  VIADD R2, R2, 0x20 ;  /* 0x0000002002027836 */ /* 0x000fc80000000000 */
[C---:B------:R-:W-:Y:S02]  /*d2d0*/  IMAD R7, R3.reuse, 0x8, R2 ;  /* 0x0000000803077824 */ /* 0x040fe400078e0202 */
[----:B------:R-:W-:Y:S02]  /*d2e0*/  VIADD R3, R3, 0x1 ;  /* 0x0000000103037836 */ /* 0x000fe40000000000 */
[----:B------:R-:W0:Y:S03]  /*d2f0*/  SYNCS.PHASECHK.TRANS64.TRYWAIT P0, [R7+URZ], R4 ;  /* 0x00000004070075a7 */ /* 0x000e26000800017f */
[----:B------:R-:W-:-:S04]  /*d300*/  ISETP.NE.AND P1, PT, R3, 0x4, PT ;  /* 0x000000040300780c */ /* 0x000fc80003f25270 */
[----:B------:R-:W-:Y:S02]  /*d310*/  SEL R5, RZ, 0x1, P1 ;  /* 0x00000001ff057807 */ /* 0x000fe40000800000 */
[----:B------:R-:W-:Y:S02]  /*d320*/  SEL R3, R3, RZ, P1 ;  /* 0x000000ff03037207 */ /* 0x000fe40000800000 */
[----:B------:R-:W-:-:S03]  /*d330*/  LOP3.LUT R6, R0, R5, RZ, 0x3c, !PT ;  /* 0x0000000500067212 */ /* 0x000fc600078e3cff */
[----:B------:R-:W-:Y:S01]  /*d340*/  IMAD R8, R3, 0x8, R2 ;  /* 0x0000000803087824 */ /* 0x000fe200078e0202 */
[----:B------:R-:W-:Y:S01]  /*d350*/  SHF.L.U32 R5, R6, 0x1f, RZ ;  /* 0x0000001f06057819 */ /* 0x000fe200000006ff */
[----:B0-----:R-:W-:Y:S06]  /*d360*/  @!P0 BRA `(.L_x_308) ;  /* 0x0000000000dc8947 */ /* 0x001fec0003800000 */
.L_x_319:
[----:B------:R-:W1:Y:S01]  /*d370*/  SYNCS.PHASECHK.TRANS64.TRYWAIT P0, [R8+URZ], R5 ;  /* 0x00000005080075a7 */ /* 0x000e62000800017f */
[----:B------:R-:W-:-:S05]  /*d380*/  VIADD R0, R3, 0x1 ;  /* 0x0000000103007836 */ /* 0x000fca0000000000 */
[----:B------:R-:W-:-:S04]  /*d390*/  ISETP.NE.AND P1, PT, R0, 0x4, PT ;  /* 0x000000040000780c */ /* 0x000fc80003f25270 */
[----:B------:R-:W-:Y:S02]  /*d3a0*/  SEL R3, RZ, 0x1, P1 ;  /* 0x00000001ff037807 */ /* 0x000fe40000800000 */
[----:B0-----:R-:W-:Y:S02]  /*d3b0*/  SEL R7, R0, RZ, P1 ;  /* 0x000000ff00077207 */ /* 0x001fe40000800000 */
[----:B------:R-:W-:-:S03]  /*d3c0*/  LOP3.LUT R9, R6, R3, RZ, 0x3c, !PT ;  /* 0x0000000306097212 */ /* 0x000fc600078e3cff */
[----:B------:R-:W-:Y:S01]  /*d3d0*/  IMAD R11, R7, 0x8, R2 ;  /* 0x00000008070b7824 */ /* 0x000fe200078e0202 */
[----:B------:R-:W-:Y:S01]  /*d3e0*/  SHF.L.U32 R6, R9, 0x1f, RZ ;  /* 0x0000001f09067819 */ /* 0x000fe200000006ff */
[----:B-1----:R-:W-:Y:S06]  /*d3f0*/  @!P0 BRA `(.L_x_309) ;  /* 0x0000000000cc8947 */ /* 0x002fec0003800000 */
.L_x_320:
[----:B------:R-:W1:Y:S01]  /*d400*/  SYNCS.PHASECHK.TRANS64.TRYWAIT P0, [R11+URZ], R6 ;  /* 0x000000060b0075a7 */ /* 0x000e62000800017f */
[----:B------:R-:W-:-:S05]  /*d410*/  VIADD R0, R7, 0x1 ;  /* 0x0000000107007836 */ /* 0x000fca0000000000 */
[----:B------:R-:W-:-:S04]  /*d420*/  ISETP.NE.AND P1, PT, R0, 0x4, PT ;  /* 0x000000040000780c */ /* 0x000fc80003f25270 */
[----:B------:R-:W-:Y:S02]  /*d430*/  SEL R4, RZ, 0x1, P1 ;  /* 0x00000001ff047807 */ /* 0x000fe40000800000 */
[----:B------:R-:W-:Y:S02]  /*d440*/  SEL R3, R0, RZ, P1 ;  /* 0x000000ff00037207 */ /* 0x000fe40000800000 */
[----:B------:R-:W-:Y:S01]  /*d450*/  LOP3.LUT R0, R9, R4, RZ, 0x3c, !PT ;  /* 0x0000000409007212 */ /* 0x000fe200078e3cff */
[----:B-1----:R-:W-:Y:S06]  /*d460*/  @!P0 BRA `(.L_x_310) ;  /* 0x0000000000c48947 */ /* 0x002fec0003800000 */
.L_x_321:
[----:B------:R-:W-:Y:S01]  /*d470*/  IMAD R3, R3, 0x8, R2 ;  /* 0x0000000803037824 */ /* 0x000fe200078e0202 */
[----:B------:R-:W-:-:S07]  /*d480*/  SHF.L.U32 R0, R0, 0x1f, RZ ;  /* 0x0000001f00007819 */ /* 0x000fce00000006ff */
.L_x_311:
[----:B--2---:R2:W3:Y:S02]  /*d490*/  SYNCS.PHASECHK.TRANS64.TRYWAIT P0, [R3+URZ], R0 ;  /* 0x00000000030075a7 */ /* 0x0044e4000800017f */
[----:B---3--:R-:W-:Y:S05]  /*d4a0*/  @!P0 NANOSLEEP.SYNCS 0x989680 ;  /* 0x009896800000895d */ /* 0x008fea0003900000 */
[----:B------:R-:W3:Y:S02]  /*d4b0*/  @!P0 SYNCS.PHASECHK.TRANS64 P0, [R3+URZ], R0 ;  /* 0x00000000030085a7 */ /* 0x000ee4000800007f */
[----:B---3--:R-:W-:Y:S05]  /*d4c0*/  @!P0 BRA `(.L_x_311) ;  /* 0xfffffffc00f08947 */ /* 0x008fea000383ffff */
.L_x_306:
[----:B------:R-:W-:Y:S05]  /*d4d0*/  BSYNC B0 ;  /* 0x0000000000007941 */ /* 0x000fea0003800000 */
.L_x_305:
[----:B------:R-:W-:Y:S05]  /*d4e0*/  EXIT ;  /* 0x000000000000794d */ /* 0x000fea0003800000 */
.L_x_21:
[----:B---3--:R3:W4:Y:S02]  /*d4f0*/  SYNCS.PHASECHK.TRANS64.TRYWAIT P1, [R3+URZ], R0 ;  /* 0x00000000030075a7 */ /* 0x008724000802017f */
[----:B----4-:R-:W-:Y:S05]  /*d500*/  @!P1 NANOSLEEP.SYNCS 0x989680 ;  /* 0x009896800000995d */ /* 0x010fea0003900000 */
[----:B------:R-:W4:Y:S02]  /*d510*/  @!P1 SYNCS.PHASECHK.TRANS64 P1, [R3+URZ], R0 ;  /* 0x00000000030095a7 */ /* 0x000f24000802007f */
[----:B----4-:R-:W-:Y:S05]  /*d520*/  @!P1 BRA `(.L_x_21) ;  /* 0xfffffffc00f09947 */ /* 0x010fea000383ffff */
[----:B------:R-:W-:Y:S05]  /*d530*/  BRA `(.L_x_20) ;  /* 0xffffff3c00dc7947 */ /* 0x000fea000383ffff */
.L_x_26:
[----:B-1----:R1:W2:Y:S02]  /*d540*/  SYNCS.PHASECHK.TRANS64.TRYWAIT P1, [R5+URZ], R4 ;  /* 0x00000004050075a7 */ /* 0x0022a4000802017f */
[----:B--2---:R-:W-:Y:S05]  /*d550*/  @!P1 NANOSLEEP.SYNCS 0x989680 ;  /* 0x009896800000995d */ /* 0x004fea0003900000 */
[----:B------:R-:W2:Y:S02]  /*d560*/  @!P1 SYNCS.PHASECHK.TRANS64 P1, [R5+URZ], R4 ;  /* 0x00000004050095a7 */ /* 0x000ea4000802007f */
[----:B--2---:R-:W-:Y:S05]  /*d570*/  @!P1 BRA `(.L_x_26) ;  /* 0xfffffffc00f09947 */ /* 0x004fea000383ffff */
[----:B------:R-:W-:Y:S05]  /*d580*/  BRA `(.L_x_25) ;  /* 0xffffff4c00607947 */ /* 0x000fea000383ffff */
.L_x_293:
[----:B------:R-:W-:Y:S01]  /*d590*/  BSSY B1, `(.L_x_312) ;  /* 0x0000006000017945 */ /* 0x000fe20003800000 */
[----:B------:R-:W-:-:S07]  /*d5a0*/  IMAD.MOV.U32 R15, RZ, RZ, -0x1 ;  /* 0xffffffffff0f7424 */ /* 0x000fce00078e00ff */
[----:B------:R-:W-:Y:S05]  /*d5b0*/  WARPSYNC.COLLECTIVE R15, `(.L_x_313) ;  /* 0x000000000f0c7348 */ /* 0x000fea0003c00000 */
[----:B------:R-:W-:Y:S02]  /*d5c0*/  ELECT P6, UR62, PT ;  /* 0x00000000003e782f */ /* 0x000fe400038c0000 */
[----:B------:R-:W-:Y:S01]  /*d5d0*/  MOV R14, UR62 ;  /* 0x0000003e000e7c02 */ /* 0x000fe20008000f00 */
[----:B------:R-:W-:Y:S10]  /*d5e0*/  ENDCOLLECTIVE ;  /* 0x000000000000791b */ /* 0x000ff40003800000 */
.L_x_313:
[----:B------:R-:W-:Y:S05]  /*d5f0*/  BSYNC B1 ;  /* 0x0000000000017941 */ /* 0x000fea0003800000 */
.L_x_312:
[----:B------:R-:W-:Y:S05]  /*d600*/  BRA `(.L_x_314) ;  /* 0xffffffec00ac7947 */ /* 0x000fea000383ffff */
.L_x_296:
[----:B0-----:R0:W1:Y:S02]  /*d610*/  SYNCS.PHASECHK.TRANS64.TRYWAIT P0, [R22+URZ+0x20], R13 ;  /* 0x0000200d160075a7 */ /* 0x001064000800017f */
[----:B-1----:R-:W-:Y:S05]  /*d620*/  @!P0 NANOSLEEP.SYNCS 0x989680 ;  /* 0x009896800000895d */ /* 0x002fea0003900000 */
[----:B------:R-:W1:Y:S02]  /*d630*/  @!P0 SYNCS.PHASECHK.TRANS64 P0, [R22+URZ+0x20], R13 ;  /* 0x0000200d160085a7 */ /* 0x000e64000800007f */
[----:B-1----:R-:W-:Y:S05]  /*d640*/  @!P0 BRA `(.L_x_296) ;  /* 0xfffffffc00f08947 */ /* 0x002fea000383ffff */
[----:B------:R-:W-:Y:S05]  /*d650*/  BRA `(.L_x_315) ;  /* 0xffffffec00ec7947 */ /* 0x000fea000383ffff */
.L_x_304:
[----:B------:R-:W-:Y:S01]  /*d660*/  BSSY B0, `(.L_x_316) ;  /* 0x0000006000007945 */ /* 0x000fe20003800000 */
[----:B------:R-:W-:-:S07]  /*d670*/  IMAD.MOV.U32 R15, RZ, RZ, -0x1 ;  /* 0xffffffffff0f7424 */ /* 0x000fce00078e00ff */
[----:B------:R-:W-:Y:S05]  /*d680*/  WARPSYNC.COLLECTIVE R15, `(.L_x_317) ;  /* 0x000000000f0c7348 */ /* 0x000fea0003c00000 */
[----:B------:R-:W-:Y:S02]  /*d690*/  ELECT P6, UR62, PT ;  /* 0x00000000003e782f */ /* 0x000fe400038c0000 */
[----:B------:R-:W-:Y:S01]  /*d6a0*/  MOV R14, UR62 ;  /* 0x0000003e000e7c02 */ /* 0x000fe20008000f00 */
[----:B------:R-:W-:Y:S10]  /*d6b0*/  ENDCOLLECTIVE ;  /* 0x000000000000791b */ /* 0x000ff40003800000 */
.L_x_317:
[----:B------:R-:W-:Y:S05]  /*d6c0*/  BSYNC B0 ;  /* 0x0000000000007941 */ /* 0x000fea0003800000 */
.L_x_316:
[----:B------:R-:W-:Y:S05]  /*d6d0*/  BRA `(.L_x_318) ;  /* 0xfffffff800d07947 */ /* 0x000fea000383ffff */
.L_x_308:
[----:B0-----:R0:W1:Y:S02]  /*d6e0*/  SYNCS.PHASECHK.TRANS64.TRYWAIT P0, [R7+URZ], R4 ;  /* 0x00000004070075a7 */ /* 0x001064000800017f */
[----:B-1----:R-:W-:Y:S05]  /*d6f0*/  @!P0 NANOSLEEP.SYNCS 0x989680 ;  /* 0x009896800000895d */ /* 0x002fea0003900000 */
[----:B------:R-:W1:Y:S02]  /*d700*/  @!P0 SYNCS.PHASECHK.TRANS64 P0, [R7+URZ], R4 ;  /* 0x00000004070085a7 */ /* 0x000e64000800007f */
[----:B-1----:R-:W-:Y:S05]  /*d710*/  @!P0 BRA `(.L_x_308) ;  /* 0xfffffffc00f08947 */ /* 0x002fea000383ffff */
[----:B------:R-:W-:Y:S05]  /*d720*/  BRA `(.L_x_319) ;  /* 0xfffffffc00107947 */ /* 0x000fea000383ffff */
.L_x_309:
[----:B0-----:R0:W1:Y:S02]  /*d730*/  SYNCS.PHASECHK.TRANS64.TRYWAIT P0, [R8+URZ], R5 ;  /* 0x00000005080075a7 */ /* 0x001064000800017f */
[----:B-1----:R-:W-:Y:S05]  /*d740*/  @!P0 NANOSLEEP.SYNCS 0x989680 ;  /* 0x009896800000895d */ /* 0x002fea0003900000 */
[----:B------:R-:W1:Y:S02]  /*d750*/  @!P0 SYNCS.PHASECHK.TRANS64 P0, [R8+URZ], R5 ;  /* 0x00000005080085a7 */ /* 0x000e64000800007f */
[----:B-1----:R-:W-:Y:S05]  /*d760*/  @!P0 BRA `(.L_x_309) ;  /* 0xfffffffc00f08947 */ /* 0x002fea000383ffff */
[----:B------:R-:W-:Y:S05]  /*d770*/  BRA `(.L_x_320) ;  /* 0xfffffffc00207947 */ /* 0x000fea000383ffff */
.L_x_310:
[----:B-1----:R1:W2:Y:S02]  /*d780*/  SYNCS.PHASECHK.TRANS64.TRYWAIT P0, [R11+URZ], R6 ;  /* 0x000000060b0075a7 */ /* 0x0022a4000800017f */
[----:B--2---:R-:W-:Y:S05]  /*d790*/  @!P0 NANOSLEEP.SYNCS 0x989680 ;  /* 0x009896800000895d */ /* 0x004fea0003900000 */
[----:B------:R-:W2:Y:S02]  /*d7a0*/  @!P0 SYNCS.PHASECHK.TRANS64 P0, [R11+URZ], R6 ;  /* 0x000000060b0085a7 */ /* 0x000ea4000800007f */
[----:B--2---:R-:W-:Y:S05]  /*d7b0*/  @!P0 BRA `(.L_x_310) ;  /* 0xfffffffc00f08947 */ /* 0x004fea000383ffff */
[----:B------:R-:W-:Y:S05]  /*d7c0*/  BRA `(.L_x_321) ;  /* 0xfffffffc00287947 */ /* 0x000fea000383ffff */
.L_x_322:
[----:B------:R-:W-:-:S00]  /*d7d0*/  BRA `(.L_x_322) ;  /* 0xfffffffc00fc7947 */ /* 0x000fc0000383ffff */
[----:B------:R-:W-:-:S00]  /*d7e0*/  NOP ;  /* 0x0000000000007918 */ /* 0x000fc00000000000 */
        /* <DEDUP_REMOVED lines=9> */
.L_x_323:


//--------------------- .nv.global.init           --------------------------
	.section	.nv.global.init,"aw",@progbits
.nv.global.init:
	.type		$str$22,@object
	.size		$str$22,($str$23 - $str$22)
$str$22:
        /*0000*/ 	.byte	0x6b, 0x5f, 0x74, 0x69, 0x6c, 0x65, 0x5f, 0x63, 0x6f, 0x75, 0x6e, 0x74, 0x20, 0x3e, 0x3d, 0x20
        /*0010*/ 	.byte	0x31, 0x00
	.type		$str$23,@object
	.size		$str$23,(__unnamed_1 - $str$23)
$str$23:
        /*0012*/ 	.byte	0x2f, 0x74, 0x6d, 0x70, 0x2f, 0x63, 0x75, 0x74, 0x6c, 0x61, 0x73, 0x73, 0x5f, 0x73, 0x77, 0x65
        /*0022*/ 	.byte	0x65, 0x70, 0x5f, 0x73, 0x72, 0x63, 0x2f, 0x69, 0x6e, 0x63, 0x6c, 0x75, 0x64, 0x65, 0x2f, 0x63
        /*0032*/ 	.byte	0x75, 0x74, 0x6c, 0x61, 0x73, 0x73, 0x2f, 0x67, 0x65, 0x6d, 0x6d, 0x2f, 0x63, 0x6f, 0x6c, 0x6c
        /*0042*/ 	.byte	0x65, 0x63, 0x74, 0x69, 0x76, 0x65, 0x2f, 0x73, 0x6d, 0x39, 0x30, 0x5f, 0x6d, 0x6d, 0x61, 0x5f
        /*0052*/ 	.byte	0x74, 0x6d, 0x61, 0x5f, 0x67, 0x6d, 0x6d, 0x61, 0x5f, 0x73, 0x73, 0x5f, 0x77, 0x61, 0x72, 0x70
        /*0062*/ 	.byte	0x73, 0x70, 0x65, 0x63, 0x69, 0x61, 0x6c, 0x69, 0x7a, 0x65, 0x64, 0x2e, 0x68, 0x70, 0x70, 0x00
	.type		__unnamed_1,@object
	.size		__unnamed_1,(.L_0 - __unnamed_1)
__unnamed_1:
        /*0072*/ 	.byte	0x76, 0x6f, 0x69, 0x64, 0x20, 0x63, 0x75, 0x74, 0x6c, 0x61, 0x73, 0x73, 0x3a, 0x3a, 0x67, 0x65
        /* <DEDUP_REMOVED lines=177> */
        /*0b92*/ 	.byte	0x3a, 0x3a, 0x69, 0x64, 0x65, 0x6e, 0x74, 0x69, 0x74, 0x79, 0x5d, 0x00
.L_0:


//--------------------- .nv.shared._ZN7cutlass13device_kernelINS_4gemm6kernel13GemmUniversalIN4cute5tupleIJiiiiEEENS1_10collective13CollectiveMmaINS1_34MainloopSm90TmaGmmaWarpSpecializedILi4ENS5_IJNS4_1CILi1EEENSA_ILi2EEESB_EEENS1_35KernelTmaWarpSpecializedCooperativeEEENS5_IJNSA_ILi256EEENSA_ILi128EEESH_EEENS_10tfloat32_tENS5_IJlSB_lEEESJ_SK_NS4_8TiledMMAINS4_8MMA_AtomIJNS4_4SM904GMMA30MMA_64x128x8_F32TF32TF32_SS_TNILNSO_7ScaleInE1ELSQ_1EEEEEENS4_6LayoutINS5_IJSC_SB_SB_EEENS5_IJSB_NSA_ILi0EEESV_EEEEENS5_IJNS4_10UnderscoreESY_SY_EEEEENS4_23SM90_TMA_LOAD_MULTICASTENS4_14ComposedLayoutINS4_7SwizzleILi3ELi4ELi3EEENS4_18smem_ptr_flag_bitsILi32EEENST_INS5_IJNSA_ILi8EEENSA_ILi32EEEEEENS5_IJS18_SB_EEEEEEEvNS4_8identityENS4_13SM90_TMA_LOADES1C_vS1D_EENS_8epilogue10collective6detail29Sm90TmaWarpSpecializedAdapterINS1H_15DefaultEpilogueISJ_SK_SK_NS1G_6thread17LinearCombinationISJ_Li1EffLNS1L_9ScaleType4KindE0ELNS_15FloatRoundStyleE2ESJ_EENS1_15EpilogueDefaultEEEEEvvEEEEvNT_6ParamsE --------------------------
	.section	.nv.shared._ZN7cutlass13device_kernelINS_4gemm6kernel13GemmUniversalIN4cute5tupleIJiiiiEEENS1_10collective13CollectiveMmaINS1_34MainloopSm90TmaGmmaWarpSpecializedILi4ENS5_IJNS4_1CILi1EEENSA_ILi2EEESB_EEENS1_35KernelTmaWarpSpecializedCooperativeEEENS5_IJNSA_ILi256EEENSA_ILi128EEESH_EEENS_10tfloat32_tENS5_IJlSB_lEEESJ_SK_NS4_8TiledMMAINS4_8MMA_AtomIJNS4_4SM904GMMA30MMA_64x128x8_F32TF32TF32_SS_TNILNSO_7ScaleInE1ELSQ_1EEEEEENS4_6LayoutINS5_IJSC_SB_SB_EEENS5_IJSB_NSA_ILi0EEESV_EEEEENS5_IJNS4_10UnderscoreESY_SY_EEEEENS4_23SM90_TMA_LOAD_MULTICASTENS4_14ComposedLayoutINS4_7SwizzleILi3ELi4ELi3EEENS4_18smem_ptr_flag_bitsILi32EEENST_INS5_IJNSA_ILi8EEENSA_ILi32EEEEEENS5_IJS18_SB_EEEEEEEvNS4_8identityENS4_13SM90_TMA_LOADES1C_vS1D_EENS_8epilogue10collective6detail29Sm90TmaWarpSpecializedAdapterINS1H_15DefaultEpilogueISJ_SK_SK_NS1G_6thread17LinearCombinationISJ_Li1EffLNS1L_9ScaleType4KindE0ELNS_15FloatRoundStyleE2ESJ_EENS1_15EpilogueDefaultEEEEEvvEEEEvNT_6ParamsE,"aw",@nobits
	.sectionflags	@""
	.align	16
	.zero		1024


//--------------------- .nv.shared.reserved.0     --------------------------
	.section	.nv.shared.reserved.0,"aw",@nobits
	.weak		__nv_reservedSMEM_offset_0_alias
	.size		__nv_reservedSMEM_offset_0_alias, 0, 0
	.other		__nv_reservedSMEM_offset_0_alias,@"STO_CUDA_RESERVED_SHARED STV_DEFAULT"
__nv_reservedSMEM_offset_0_alias:
	.zero		0


//--------------------- .nv.global                --------------------------
	.section	.nv.global,"aw",@nobits
.nv.global:
	.type		_ZN39_INTERNAL_5f2f3d9b_4_k_cu_363ac54f_62014cute1_E,@object
	.size		_ZN39_INTERNAL_5f2f3d9b_4_k_cu_363ac54f_62014cute1_E,(_ZN39_INTERNAL_5f2f3d9b_4_k_cu_363ac54f_62014cuda3std3__45__cpo6cbeginE - _ZN39_INTERNAL_5f2f3d9b_4_k_cu_363ac54f_62014cute1_E)
_ZN39_INTERNAL_5f2f3d9b_4_k_cu_363ac54f_62014cute1_E:
	.zero		1
	.type		_ZN39_INTERNAL_5f2f3d9b_4_k_cu_363ac54f_62014cuda3std3__45__cpo6cbeginE,@object
	.size		_ZN39_INTERNAL_5f2f3d9b_4_k_cu_363ac54f_62014cuda3std3__45__cpo6cbeginE,(_ZN39_INTERNAL_5f2f3d9b_4_k_cu_363ac54f_62014cuda3std3__48in_placeE - _ZN39_INTERNAL_5f2f3d9b_4_k_cu_363ac54f_62014cuda3std3__45__cpo6cbeginE)
_ZN39_INTERNAL_5f2f3d9b_4_k_cu_363ac54f_62014cuda3std3__45__cpo6cbeginE:
	.zero		1
	.type		_ZN39_INTERNAL_5f2f3d9b_4_k_cu_363ac54f_62014cuda3std3__48in_placeE,@object
	.size		_ZN39_INTERNAL_5f2f3d9b_4_k_cu_363ac54f_62014cuda3std3__48in_placeE,(_ZN39_INTERNAL_5f2f3d9b_4_k_cu_363ac54f_62014cuda3std6ranges3__45__cpo9iter_moveE - _ZN39_INTERNAL_5f2f3d9b_4_k_cu_363ac54f_62014cuda3std3__48in_placeE)
_ZN39_INTERNAL_5f2f3d9b_4_k_cu_363ac54f_62014cuda3std3__48in_placeE:
	.zero		1
	.type		_ZN39_INTERNAL_5f2f3d9b_4_k_cu_363ac54f_62014cuda3std6ranges3__45__cpo9iter_moveE,@object
	.size		_ZN39_INTERNAL_5f2f3d9b_4_k_cu_363ac54f_62014cuda3std6ranges3__45__cpo9iter_moveE,(_ZN39_INTERNAL_5f2f3d9b_4_k_cu_363ac54f_62014cuda3std3__45__cpo5beginE - _ZN39_INTERNAL_5f2f3d9b_4_k_cu_363ac54f_62014cuda3std6ranges3__45__cpo9iter_moveE)
_ZN39_INTERNAL_5f2f3d9b_4_k_cu_363ac54f_62014cuda3std6ranges3__45__cpo9iter_moveE:
	.zero		1
	.type		_ZN39_INTERNAL_5f2f3d9b_4_k_cu_363ac54f_62014cuda3std3__45__cpo5beginE,@object
	.size		_ZN39_INTERNAL_5f2f3d9b_4_k_cu_363ac54f_62014cuda3std3__45__cpo5beginE,(_ZN39_INTERNAL_5f2f3d9b_4_k_cu_363ac54f_62014cuda3std3__441_GLOBAL__N__5f2f3d9b_4_k_cu_363ac54f_62016ignoreE - _ZN39_INTERNAL_5f2f3d9b_4_k_cu_363ac54f_62014cuda3std3__45__cpo5beginE)
_ZN39_INTERNAL_5f2f3d9b_4_k_cu_363ac54f_62014cuda3std3__45__cpo5beginE:
	.zero		1
	.type		_ZN39_INTERNAL_5f2f3d9b_4_k_cu_363ac54f_62014cuda3std3__441_GLOBAL__N__5f2f3d9b_4_k_cu_363ac54f_62016ignoreE,@object
	.size		_ZN39_INTERNAL_5f2f3d9b_4_k_cu_363ac54f_62014cuda3std3__441_GLOBAL__N__5f2f3d9b_4_k_cu_363ac54f_62016ignoreE,(_ZN39_INTERNAL_5f2f3d9b_4_k_cu_363ac54f_62014cute7productE - _ZN39_INTERNAL_5f2f3d9b_4_k_cu_363ac54f_62014cuda3std3__441_GLOBAL__N__5f2f3d9b_4_k_cu_363ac54f_62016ignoreE)
_ZN39_INTERNAL_5f2f3d9b_4_k_cu_363ac54f_62014cuda3std3__441_GLOBAL__N__5f2f3d9b_4_k_cu_363ac54f_62016ignoreE:
	.zero		1
	.type		_ZN39_INTERNAL_5f2f3d9b_4_k_cu_363ac54f_62014cute7productE,@object
	.size		_ZN39_INTERNAL_5f2f3d9b_4_k_cu_363ac54f_62014cute7productE,(_ZN39_INTERNAL_5f2f3d9b_4_k_cu_363ac54f_62014cuda3std3__45__cpo3endE - _ZN39_INTERNAL_5f2f3d9b_4_k_cu_363ac54f_62014cute7productE)
_ZN39_INTERNAL_5f2f3d9b_4_k_cu_363ac54f_62014cute7productE:
	.zero		1
	.type		_ZN39_INTERNAL_5f2f3d9b_4_k_cu_363ac54f_62014cuda3std3__45__cpo3endE,@object
	.size		_ZN39_INTERNAL_5f2f3d9b_4_k_cu_363ac54f_62014cuda3std3__45__cpo3endE,(_ZN39_INTERNAL_5f2f3d9b_4_k_cu_363ac54f_62014cuda3std3__419piecewise_constructE - _ZN39_INTERNAL_5f2f3d9b_4_k_cu_363ac54f_62014cuda3std3__45__cpo3endE)
_ZN39_INTERNAL_5f2f3d9b_4_k_cu_363ac54f_62014cuda3std3__45__cpo3endE:
	.zero		1
	.type		_ZN39_INTERNAL_5f2f3d9b_4_k_cu_363ac54f_62014cuda3std3__419piecewise_constructE,@object
	.size		_ZN39_INTERNAL_5f2f3d9b_4_k_cu_363ac54f_62014cuda3std3__419piecewise_constructE,(_ZN39_INTERNAL_5f2f3d9b_4_k_cu_363ac54f_62014cuda3std3__45__cpo4cendE - _ZN39_INTERNAL_5f2f3d9b_4_k_cu_363ac54f_62014cuda3std3__419piecewise_constructE)
_ZN39_INTERNAL_5f2f3d9b_4_k_cu_363ac54f_62014cuda3std3__419piecewise_constructE:
	.zero		1
	.type		_ZN39_INTERNAL_5f2f3d9b_4_k_cu_363ac54f_62014cuda3std3__45__cpo4cendE,@object
	.size		_ZN39_INTERNAL_5f2f3d9b_4_k_cu_363ac54f_62014cuda3std3__45__cpo4cendE,(_ZN39_INTERNAL_5f2f3d9b_4_k_cu_363ac54f_62014cuda3std6ranges3__45__cpo4swapE - _ZN39_INTERNAL_5f2f3d9b_4_k_cu_363ac54f_62014cuda3std3__45__cpo4cendE)
_ZN39_INTERNAL_5f2f3d9b_4_k_cu_363ac54f_62014cuda3std3__45__cpo4cendE:
	.zero		1
	.type		_ZN39_INTERNAL_5f2f3d9b_4_k_cu_363ac54f_62014cuda3std6ranges3__45__cpo4swapE,@object
	.size		_ZN39_INTERNAL_5f2f3d9b_4_k_cu_363ac54f_62014cuda3std6ranges3__45__cpo4swapE,(.L_8 - _ZN39_INTERNAL_5f2f3d9b_4_k_cu_363ac54f_62014cuda3std6ranges3__45__cpo4swapE)
_ZN39_INTERNAL_5f2f3d9b_4_k_cu_363ac54f_62014cuda3std6ranges3__45__cpo4swapE:
	.zero		1
.L_8:


//--------------------- .nv.constant0._ZN7cutlass13device_kernelINS_4gemm6kernel13GemmUniversalIN4cute5tupleIJiiiiEEENS1_10collective13CollectiveMmaINS1_34MainloopSm90TmaGmmaWarpSpecializedILi4ENS5_IJNS4_1CILi1EEENSA_ILi2EEESB_EEENS1_35KernelTmaWarpSpecializedCooperativeEEENS5_IJNSA_ILi256EEENSA_ILi128EEESH_EEENS_10tfloat32_tENS5_IJlSB_lEEESJ_SK_NS4_8TiledMMAINS4_8MMA_AtomIJNS4_4SM904GMMA30MMA_64x128x8_F32TF32TF32_SS_TNILNSO_7ScaleInE1ELSQ_1EEEEEENS4_6LayoutINS5_IJSC_SB_SB_EEENS5_IJSB_NSA_ILi0EEESV_EEEEENS5_IJNS4_10UnderscoreESY_SY_EEEEENS4_23SM90_TMA_LOAD_MULTICASTENS4_14ComposedLayoutINS4_7SwizzleILi3ELi4ELi3EEENS4_18smem_ptr_flag_bitsILi32EEENST_INS5_IJNSA_ILi8EEENSA_ILi32EEEEEENS5_IJS18_SB_EEEEEEEvNS4_8identityENS4_13SM90_TMA_LOADES1C_vS1D_EENS_8epilogue10collective6detail29Sm90TmaWarpSpecializedAdapterINS1H_15DefaultEpilogueISJ_SK_SK_NS1G_6thread17LinearCombinationISJ_Li1EffLNS1L_9ScaleType4KindE0ELNS_15FloatRoundStyleE2ESJ_EENS1_15EpilogueDefaultEEEEEvvEEEEvNT_6ParamsE --------------------------
	.section	.nv.constant0._ZN7cutlass13device_kernelINS_4gemm6kernel13GemmUniversalIN4cute5tupleIJiiiiEEENS1_10collective13CollectiveMmaINS1_34MainloopSm90TmaGmmaWarpSpecializedILi4ENS5_IJNS4_1CILi1EEENSA_ILi2EEESB_EEENS1_35KernelTmaWarpSpecializedCooperativeEEENS5_IJNSA_ILi256EEENSA_ILi128EEESH_EEENS_10tfloat32_tENS5_IJlSB_lEEESJ_SK_NS4_8TiledMMAINS4_8MMA_AtomIJNS4_4SM904GMMA30MMA_64x128x8_F32TF32TF32_SS_TNILNSO_7ScaleInE1ELSQ_1EEEEEENS4_6LayoutINS5_IJSC_SB_SB_EEENS5_IJSB_NSA_ILi0EEESV_EEEEENS5_IJNS4_10UnderscoreESY_SY_EEEEENS4_23SM90_TMA_LOAD_MULTICASTENS4_14ComposedLayoutINS4_7SwizzleILi3ELi4ELi3EEENS4_18smem_ptr_flag_bitsILi32EEENST_INS5_IJNSA_ILi8EEENSA_ILi32EEEEEENS5_IJS18_SB_EEEEEEEvNS4_8identityENS4_13SM90_TMA_LOADES1C_vS1D_EENS_8epilogue10collective6detail29Sm90TmaWarpSpecializedAdapterINS1H_15DefaultEpilogueISJ_SK_SK_NS1G_6thread17LinearCombinationISJ_Li1EffLNS1L_9ScaleType4KindE0ELNS_15FloatRoundStyleE2ESJ_EENS1_15EpilogueDefaultEEEEEvvEEEEvNT_6ParamsE,"a",@progbits
	.sectionflags	@""
	.align	4
.nv.constant0._ZN7cutlass13device_kernelINS_4gemm6kernel13GemmUniversalIN4cute5tupleIJiiiiEEENS1_10collective13CollectiveMmaINS1_34MainloopSm90TmaGmmaWarpSpecializedILi4ENS5_IJNS4_1CILi1EEENSA_ILi2EEESB_EEENS1_35KernelTmaWarpSpecializedCooperativeEEENS5_IJNSA_ILi256EEENSA_ILi128EEESH_EEENS_10tfloat32_tENS5_IJlSB_lEEESJ_SK_NS4_8TiledMMAINS4_8MMA_AtomIJNS4_4SM904GMMA30MMA_64x128x8_F32TF32TF32_SS_TNILNSO_7ScaleInE1ELSQ_1EEEEEENS4_6LayoutINS5_IJSC_SB_SB_EEENS5_IJSB_NSA_ILi0EEESV_EEEEENS5_IJNS4_10UnderscoreESY_SY_EEEEENS4_23SM90_TMA_LOAD_MULTICASTENS4_14ComposedLayoutINS4_7SwizzleILi3ELi4ELi3EEENS4_18smem_ptr_flag_bitsILi32EEENST_INS5_IJNSA_ILi8EEENSA_ILi32EEEEEENS5_IJS18_SB_EEEEEEEvNS4_8identityENS4_13SM90_TMA_LOADES1C_vS1D_EENS_8epilogue10collective6detail29Sm90TmaWarpSpecializedAdapterINS1H_15DefaultEpilogueISJ_SK_SK_NS1G_6thread17LinearCombinationISJ_Li1EffLNS1L_9ScaleType4KindE0ELNS_15FloatRoundStyleE2ESJ_EENS1_15EpilogueDefaultEEEEEvvEEEEvNT_6ParamsE:
	.zero		1664


//--------------------- SYMBOLS --------------------------

	.type		.nv.reservedSmem.offset0,@object
	.size		.nv.reservedSmem.offset0,0x4
	.type		__assertfail,@function
